//
// Generated by NVIDIA NVVM Compiler
//
// Compiler Build ID: CL-36424714
// Cuda compilation tools, release 13.0, V13.0.88
// Based on NVVM 20.0.0
//

.version 9.0
.target sm_100
.address_size 64

	// .globl	test_queue_producer_consumer

.visible .entry test_queue_producer_consumer(
	.param .u64 .ptr .align 1 test_queue_producer_consumer_param_0,
	.param .u64 .ptr .align 1 test_queue_producer_consumer_param_1,
	.param .u64 .ptr .align 1 test_queue_producer_consumer_param_2,
	.param .u32 test_queue_producer_consumer_param_3,
	.param .u32 test_queue_producer_consumer_param_4,
	.param .u32 test_queue_producer_consumer_param_5,
	.param .u64 .ptr .align 1 test_queue_producer_consumer_param_6,
	.param .u64 .ptr .align 1 test_queue_producer_consumer_param_7
)
{
	.local .align 16 .b8 	__local_depot0[1312];
	.reg .b64 	%SP;
	.reg .b64 	%SPL;
	.reg .pred 	%p<23>;
	.reg .b32 	%r<78>;
	.reg .b64 	%rd<48>;

	mov.u64 	%SPL, __local_depot0;
	ld.param.u64 	%rd11, [test_queue_producer_consumer_param_0];
	ld.param.u64 	%rd12, [test_queue_producer_consumer_param_1];
	ld.param.u64 	%rd15, [test_queue_producer_consumer_param_2];
	ld.param.u32 	%r12, [test_queue_producer_consumer_param_4];
	ld.param.u32 	%r13, [test_queue_producer_consumer_param_5];
	ld.param.u64 	%rd13, [test_queue_producer_consumer_param_6];
	cvta.to.global.u64 	%rd1, %rd11;
	cvta.to.global.u64 	%rd2, %rd15;
	cvta.to.global.u64 	%rd3, %rd12;
	add.u64 	%rd4, %SPL, 0;
	mov.u32 	%r14, %tid.x;
	mov.u32 	%r15, %ctaid.x;
	mov.u32 	%r16, %ntid.x;
	mad.lo.s32 	%r1, %r15, %r16, %r14;
	add.s32 	%r17, %r13, %r12;
	setp.ge.s32 	%p3, %r1, %r17;
	@%p3 bra 	$L__BB0_25;
	setp.lt.s32 	%p4, %r1, %r12;
	@%p4 bra 	$L__BB0_15;
	mov.b32 	%r77, 1;
$L__BB0_3:
	ld.param.u64 	%rd46, [test_queue_producer_consumer_param_1];
	cvta.to.global.u64 	%rd7, %rd46;
	ld.global.u64 	%rd17, [%rd7];
	ld.global.u64 	%rd18, [%rd2];
	setp.ge.u64 	%p5, %rd18, %rd17;
	@%p5 bra 	$L__BB0_6;
	atom.global.add.u64 	%rd8, [%rd2], 1;
	ld.global.u64 	%rd19, [%rd7];
	setp.lt.u64 	%p6, %rd8, %rd19;
	@%p6 bra 	$L__BB0_19;
	atom.global.add.u64 	%rd20, [%rd2], -1;
$L__BB0_6:
	setp.lt.s32 	%p7, %r77, 1;
	@%p7 bra 	$L__BB0_14;
	and.b32  	%r5, %r77, 3;
	setp.lt.u32 	%p8, %r77, 4;
	@%p8 bra 	$L__BB0_10;
	and.b32  	%r19, %r77, 2147483644;
	neg.s32 	%r76, %r19;
$L__BB0_9:
	mov.b32 	%r23, 100;
	// begin inline asm
	nanosleep.u32 %r23;
	// end inline asm
	// begin inline asm
	nanosleep.u32 %r23;
	// end inline asm
	// begin inline asm
	nanosleep.u32 %r23;
	// end inline asm
	// begin inline asm
	nanosleep.u32 %r23;
	// end inline asm
	add.s32 	%r76, %r76, 4;
	setp.ne.s32 	%p9, %r76, 0;
	@%p9 bra 	$L__BB0_9;
$L__BB0_10:
	setp.eq.s32 	%p10, %r5, 0;
	@%p10 bra 	$L__BB0_14;
	mov.b32 	%r24, 100;
	// begin inline asm
	nanosleep.u32 %r24;
	// end inline asm
	setp.eq.s32 	%p11, %r5, 1;
	@%p11 bra 	$L__BB0_14;
	mov.b32 	%r25, 100;
	// begin inline asm
	nanosleep.u32 %r25;
	// end inline asm
	setp.eq.s32 	%p12, %r5, 2;
	@%p12 bra 	$L__BB0_14;
	mov.b32 	%r26, 100;
	// begin inline asm
	nanosleep.u32 %r26;
	// end inline asm
$L__BB0_14:
	shl.b32 	%r27, %r77, 1;
	min.s32 	%r77, %r27, 1000;
	mov.pred 	%p22, -1;
	mov.pred 	%p21, 0;
	bra.uni 	$L__BB0_21;
$L__BB0_15:
	ld.param.u32 	%r72, [test_queue_producer_consumer_param_3];
	atom.global.add.u64 	%rd5, [%rd3], 1;
	ld.global.u64 	%rd32, [%rd2];
	add.s32 	%r62, %r72, 1;
	cvt.s64.s32 	%rd33, %r62;
	add.s64 	%rd6, %rd32, %rd33;
	setp.lt.u64 	%p19, %rd5, %rd6;
	@%p19 bra 	$L__BB0_17;
	atom.global.add.u64 	%rd34, [%rd3], -1;
	bra.uni 	$L__BB0_18;
$L__BB0_17:
	ld.param.u32 	%r73, [test_queue_producer_consumer_param_3];
	mul.lo.s32 	%r63, %r1, 1000;
	cvt.s64.s32 	%rd35, %r63;
	cvt.u32.u64 	%r64, %rd5;
	and.b32  	%r65, %r73, %r64;
	mul.lo.s32 	%r66, %r65, 1312;
	cvt.s64.s32 	%rd36, %r66;
	add.s64 	%rd37, %rd1, %rd36;
	st.global.u8 	[%rd37], %r63;
	shr.u32 	%r67, %r63, 8;
	st.global.u8 	[%rd37+1], %r67;
	shr.u32 	%r68, %r63, 16;
	st.global.u8 	[%rd37+2], %r68;
	shr.u32 	%r69, %r63, 24;
	st.global.u8 	[%rd37+3], %r69;
	shr.s32 	%r70, %r63, 31;
	st.global.u8 	[%rd37+4], %r70;
	shr.u64 	%rd38, %rd35, 40;
	st.global.u8 	[%rd37+5], %rd38;
	shr.u64 	%rd39, %rd35, 48;
	st.global.u8 	[%rd37+6], %rd39;
	shr.u64 	%rd40, %rd35, 56;
	st.global.u8 	[%rd37+7], %rd40;
	membar.gl;
$L__BB0_18:
	setp.lt.u64 	%p20, %rd5, %rd6;
	selp.u64 	%rd41, 1, 0, %p20;
	cvta.to.global.u64 	%rd42, %rd13;
	mul.wide.s32 	%rd43, %r1, 8;
	add.s64 	%rd44, %rd42, %rd43;
	st.global.u64 	[%rd44], %rd41;
	bra.uni 	$L__BB0_25;
$L__BB0_19:
	ld.param.u32 	%r71, [test_queue_producer_consumer_param_3];
	cvt.u32.u64 	%r29, %rd8;
	and.b32  	%r30, %r71, %r29;
	mul.lo.s32 	%r31, %r30, 1312;
	cvt.s64.s32 	%rd9, %r31;
	membar.gl;
	mov.b32 	%r75, 0;
$L__BB0_20:
	ld.param.u64 	%rd45, [test_queue_producer_consumer_param_0];
	cvt.u64.u32 	%rd21, %r75;
	add.s64 	%rd22, %rd21, %rd9;
	cvta.to.global.u64 	%rd23, %rd45;
	add.s64 	%rd24, %rd23, %rd22;
	add.s64 	%rd25, %rd4, %rd21;
	ld.global.u8 	%r32, [%rd24+15];
	ld.global.u8 	%r33, [%rd24+14];
	prmt.b32 	%r34, %r33, %r32, 0x3340U;
	ld.global.u8 	%r35, [%rd24+13];
	ld.global.u8 	%r36, [%rd24+12];
	prmt.b32 	%r37, %r36, %r35, 0x3340U;
	prmt.b32 	%r38, %r37, %r34, 0x5410U;
	ld.global.u8 	%r39, [%rd24+11];
	ld.global.u8 	%r40, [%rd24+10];
	prmt.b32 	%r41, %r40, %r39, 0x3340U;
	ld.global.u8 	%r42, [%rd24+9];
	ld.global.u8 	%r43, [%rd24+8];
	prmt.b32 	%r44, %r43, %r42, 0x3340U;
	prmt.b32 	%r45, %r44, %r41, 0x5410U;
	ld.global.u8 	%r46, [%rd24+7];
	ld.global.u8 	%r47, [%rd24+6];
	prmt.b32 	%r48, %r47, %r46, 0x3340U;
	ld.global.u8 	%r49, [%rd24+5];
	ld.global.u8 	%r50, [%rd24+4];
	prmt.b32 	%r51, %r50, %r49, 0x3340U;
	prmt.b32 	%r52, %r51, %r48, 0x5410U;
	ld.global.u8 	%r53, [%rd24+3];
	ld.global.u8 	%r54, [%rd24+2];
	prmt.b32 	%r55, %r54, %r53, 0x3340U;
	ld.global.u8 	%r56, [%rd24+1];
	ld.global.u8 	%r57, [%rd24];
	prmt.b32 	%r58, %r57, %r56, 0x3340U;
	prmt.b32 	%r59, %r58, %r55, 0x5410U;
	st.local.v4.b32 	[%rd25], {%r59, %r52, %r45, %r38};
	add.s32 	%r75, %r75, 16;
	setp.eq.s32 	%p17, %r75, 1312;
	mov.pred 	%p22, 0;
	mov.pred 	%p21, -1;
	@%p17 bra 	$L__BB0_21;
	bra.uni 	$L__BB0_20;
$L__BB0_21:
	@%p22 bra 	$L__BB0_3;
	ld.param.u64 	%rd47, [test_queue_producer_consumer_param_7];
	cvta.to.global.u64 	%rd10, %rd47;
	not.pred 	%p18, %p21;
	@%p18 bra 	$L__BB0_24;
	ld.local.u64 	%rd29, [%rd4];
	sub.s32 	%r61, %r1, %r12;
	mul.wide.s32 	%rd30, %r61, 8;
	add.s64 	%rd31, %rd10, %rd30;
	st.global.u64 	[%rd31], %rd29;
	bra.uni 	$L__BB0_25;
$L__BB0_24:
	sub.s32 	%r60, %r1, %r12;
	mul.wide.s32 	%rd26, %r60, 8;
	add.s64 	%rd27, %rd10, %rd26;
	mov.b64 	%rd28, -1;
	st.global.u64 	[%rd27], %rd28;
$L__BB0_25:
	ret;

}
	// .globl	test_queue_concurrent_enqueue
.visible .entry test_queue_concurrent_enqueue(
	.param .u64 .ptr .align 1 test_queue_concurrent_enqueue_param_0,
	.param .u64 .ptr .align 1 test_queue_concurrent_enqueue_param_1,
	.param .u64 .ptr .align 1 test_queue_concurrent_enqueue_param_2,
	.param .u32 test_queue_concurrent_enqueue_param_3,
	.param .u32 test_queue_concurrent_enqueue_param_4,
	.param .u64 .ptr .align 1 test_queue_concurrent_enqueue_param_5
)
{
	.reg .pred 	%p<3>;
	.reg .b32 	%r<15>;
	.reg .b64 	%rd<21>;

	ld.param.u64 	%rd3, [test_queue_concurrent_enqueue_param_0];
	ld.param.u64 	%rd6, [test_queue_concurrent_enqueue_param_1];
	ld.param.u64 	%rd4, [test_queue_concurrent_enqueue_param_2];
	ld.param.u32 	%r2, [test_queue_concurrent_enqueue_param_3];
	ld.param.u32 	%r3, [test_queue_concurrent_enqueue_param_4];
	ld.param.u64 	%rd5, [test_queue_concurrent_enqueue_param_5];
	cvta.to.global.u64 	%rd1, %rd6;
	mov.u32 	%r4, %tid.x;
	mov.u32 	%r5, %ctaid.x;
	mov.u32 	%r6, %ntid.x;
	mad.lo.s32 	%r1, %r5, %r6, %r4;
	setp.ge.s32 	%p1, %r1, %r3;
	@%p1 bra 	$L__BB1_4;
	cvta.to.global.u64 	%rd7, %rd4;
	atom.global.add.u64 	%rd2, [%rd1], 1;
	ld.global.u64 	%rd8, [%rd7];
	add.s32 	%r7, %r2, 1;
	cvt.s64.s32 	%rd9, %r7;
	add.s64 	%rd10, %rd8, %rd9;
	setp.lt.u64 	%p2, %rd2, %rd10;
	@%p2 bra 	$L__BB1_3;
	atom.global.add.u64 	%rd11, [%rd1], -1;
	bra.uni 	$L__BB1_4;
$L__BB1_3:
	cvt.s64.s32 	%rd12, %r1;
	cvt.u32.u64 	%r8, %rd2;
	and.b32  	%r9, %r2, %r8;
	mul.lo.s32 	%r10, %r9, 1312;
	cvt.s64.s32 	%rd13, %r10;
	cvta.to.global.u64 	%rd14, %rd3;
	add.s64 	%rd15, %rd14, %rd13;
	st.global.u8 	[%rd15], %r1;
	shr.u32 	%r11, %r1, 8;
	st.global.u8 	[%rd15+1], %r11;
	shr.u32 	%r12, %r1, 16;
	st.global.u8 	[%rd15+2], %r12;
	shr.u32 	%r13, %r1, 24;
	st.global.u8 	[%rd15+3], %r13;
	shr.s32 	%r14, %r1, 31;
	st.global.u8 	[%rd15+4], %r14;
	shr.u64 	%rd16, %rd12, 40;
	st.global.u8 	[%rd15+5], %rd16;
	shr.u64 	%rd17, %rd12, 48;
	st.global.u8 	[%rd15+6], %rd17;
	shr.u64 	%rd18, %rd12, 56;
	st.global.u8 	[%rd15+7], %rd18;
	membar.gl;
	cvta.to.global.u64 	%rd19, %rd5;
	atom.global.add.u64 	%rd20, [%rd19], 1;
$L__BB1_4:
	ret;

}
	// .globl	test_queue_concurrent_dequeue
.visible .entry test_queue_concurrent_dequeue(
	.param .u64 .ptr .align 1 test_queue_concurrent_dequeue_param_0,
	.param .u64 .ptr .align 1 test_queue_concurrent_dequeue_param_1,
	.param .u64 .ptr .align 1 test_queue_concurrent_dequeue_param_2,
	.param .u32 test_queue_concurrent_dequeue_param_3,
	.param .u32 test_queue_concurrent_dequeue_param_4,
	.param .u64 .ptr .align 1 test_queue_concurrent_dequeue_param_5,
	.param .u64 .ptr .align 1 test_queue_concurrent_dequeue_param_6
)
{
	.local .align 16 .b8 	__local_depot2[1312];
	.reg .b64 	%SP;
	.reg .b64 	%SPL;
	.reg .pred 	%p<5>;
	.reg .b32 	%r<39>;
	.reg .b64 	%rd<31>;

	mov.u64 	%SPL, __local_depot2;
	ld.param.u64 	%rd8, [test_queue_concurrent_dequeue_param_0];
	ld.param.u64 	%rd11, [test_queue_concurrent_dequeue_param_1];
	ld.param.u64 	%rd12, [test_queue_concurrent_dequeue_param_2];
	ld.param.u32 	%r1, [test_queue_concurrent_dequeue_param_3];
	ld.param.u32 	%r2, [test_queue_concurrent_dequeue_param_4];
	ld.param.u64 	%rd9, [test_queue_concurrent_dequeue_param_5];
	ld.param.u64 	%rd10, [test_queue_concurrent_dequeue_param_6];
	cvta.to.global.u64 	%rd1, %rd12;
	cvta.to.global.u64 	%rd2, %rd11;
	add.u64 	%rd3, %SPL, 0;
	mov.u32 	%r3, %tid.x;
	mov.u32 	%r4, %ctaid.x;
	mov.u32 	%r5, %ntid.x;
	mad.lo.s32 	%r6, %r4, %r5, %r3;
	setp.ge.s32 	%p1, %r6, %r2;
	@%p1 bra 	$L__BB2_7;
	ld.global.u64 	%rd14, [%rd2];
	ld.global.u64 	%rd15, [%rd1];
	setp.ge.u64 	%p2, %rd15, %rd14;
	@%p2 bra 	$L__BB2_7;
	atom.global.add.u64 	%rd4, [%rd1], 1;
	ld.global.u64 	%rd16, [%rd2];
	setp.lt.u64 	%p3, %rd4, %rd16;
	@%p3 bra 	$L__BB2_4;
	atom.global.add.u64 	%rd17, [%rd1], -1;
	bra.uni 	$L__BB2_7;
$L__BB2_4:
	cvt.u32.u64 	%r7, %rd4;
	and.b32  	%r8, %r1, %r7;
	mul.lo.s32 	%r9, %r8, 1312;
	cvt.s64.s32 	%rd19, %r9;
	membar.gl;
	cvta.to.global.u64 	%rd20, %rd8;
	add.s64 	%rd21, %rd19, %rd20;
	add.s64 	%rd5, %rd21, 7;
	mov.b64 	%rd30, 0;
$L__BB2_5:
	add.s64 	%rd22, %rd5, %rd30;
	add.s64 	%rd23, %rd3, %rd30;
	ld.global.u8 	%r10, [%rd22+8];
	ld.global.u8 	%r11, [%rd22+7];
	prmt.b32 	%r12, %r11, %r10, 0x3340U;
	ld.global.u8 	%r13, [%rd22+6];
	ld.global.u8 	%r14, [%rd22+5];
	prmt.b32 	%r15, %r14, %r13, 0x3340U;
	prmt.b32 	%r16, %r15, %r12, 0x5410U;
	ld.global.u8 	%r17, [%rd22+4];
	ld.global.u8 	%r18, [%rd22+3];
	prmt.b32 	%r19, %r18, %r17, 0x3340U;
	ld.global.u8 	%r20, [%rd22+2];
	ld.global.u8 	%r21, [%rd22+1];
	prmt.b32 	%r22, %r21, %r20, 0x3340U;
	prmt.b32 	%r23, %r22, %r19, 0x5410U;
	ld.global.u8 	%r24, [%rd22];
	ld.global.u8 	%r25, [%rd22+-1];
	prmt.b32 	%r26, %r25, %r24, 0x3340U;
	ld.global.u8 	%r27, [%rd22+-2];
	ld.global.u8 	%r28, [%rd22+-3];
	prmt.b32 	%r29, %r28, %r27, 0x3340U;
	prmt.b32 	%r30, %r29, %r26, 0x5410U;
	ld.global.u8 	%r31, [%rd22+-4];
	ld.global.u8 	%r32, [%rd22+-5];
	prmt.b32 	%r33, %r32, %r31, 0x3340U;
	ld.global.u8 	%r34, [%rd22+-6];
	ld.global.u8 	%r35, [%rd22+-7];
	prmt.b32 	%r36, %r35, %r34, 0x3340U;
	prmt.b32 	%r37, %r36, %r33, 0x5410U;
	st.local.v4.b32 	[%rd23], {%r37, %r30, %r23, %r16};
	add.s64 	%rd30, %rd30, 16;
	cvt.u32.u64 	%r38, %rd30;
	setp.ne.s32 	%p4, %r38, 1312;
	@%p4 bra 	$L__BB2_5;
	cvta.to.global.u64 	%rd24, %rd9;
	atom.global.add.u64 	%rd25, [%rd24], 1;
	ld.local.u64 	%rd26, [%rd3];
	cvta.to.global.u64 	%rd27, %rd10;
	shl.b64 	%rd28, %rd25, 3;
	add.s64 	%rd29, %rd27, %rd28;
	st.global.u64 	[%rd29], %rd26;
$L__BB2_7:
	ret;

}
	// .globl	test_queue_wraparound
.visible .entry test_queue_wraparound(
	.param .u64 .ptr .align 1 test_queue_wraparound_param_0,
	.param .u64 .ptr .align 1 test_queue_wraparound_param_1,
	.param .u64 .ptr .align 1 test_queue_wraparound_param_2,
	.param .u32 test_queue_wraparound_param_3,
	.param .u32 test_queue_wraparound_param_4,
	.param .u64 .ptr .align 1 test_queue_wraparound_param_5
)
{
	.reg .pred 	%p<25>;
	.reg .b16 	%rs<7>;
	.reg .b32 	%r<90>;
	.reg .b64 	%rd<78>;

	ld.param.u64 	%rd19, [test_queue_wraparound_param_0];
	ld.param.u64 	%rd20, [test_queue_wraparound_param_1];
	ld.param.u64 	%rd21, [test_queue_wraparound_param_2];
	ld.param.u32 	%r29, [test_queue_wraparound_param_3];
	ld.param.u32 	%r30, [test_queue_wraparound_param_4];
	ld.param.u64 	%rd22, [test_queue_wraparound_param_5];
	cvta.to.global.u64 	%rd1, %rd19;
	cvta.to.global.u64 	%rd2, %rd21;
	cvta.to.global.u64 	%rd3, %rd20;
	cvta.to.global.u64 	%rd4, %rd22;
	mov.u32 	%r31, %tid.x;
	mov.u32 	%r32, %ctaid.x;
	mov.u32 	%r33, %ntid.x;
	mul.lo.s32 	%r34, %r33, %r32;
	neg.s32 	%r35, %r34;
	setp.ne.s32 	%p1, %r31, %r35;
	@%p1 bra 	$L__BB3_35;
	setp.lt.s32 	%p2, %r30, -9;
	mov.b32 	%r85, 0;
	@%p2 bra 	$L__BB3_23;
	add.s32 	%r39, %r29, 1;
	cvt.s64.s32 	%rd5, %r39;
	add.s32 	%r40, %r30, 9;
	max.s32 	%r41, %r40, 0;
	add.s32 	%r1, %r41, 1;
	and.b32  	%r2, %r1, 3;
	setp.lt.s32 	%p3, %r40, 3;
	mov.b32 	%r82, 0;
	mov.u32 	%r85, %r82;
	@%p3 bra 	$L__BB3_17;
	and.b32  	%r82, %r1, -4;
	mov.b32 	%r77, 0;
	mov.u32 	%r85, %r77;
$L__BB3_4:
	atom.global.add.u64 	%rd6, [%rd3], 1;
	ld.global.u64 	%rd23, [%rd2];
	add.s64 	%rd7, %rd23, %rd5;
	setp.lt.u64 	%p4, %rd6, %rd7;
	@%p4 bra 	$L__BB3_6;
	atom.global.add.u64 	%rd24, [%rd3], -1;
	bra.uni 	$L__BB3_7;
$L__BB3_6:
	cvt.u64.u32 	%rd25, %r77;
	cvt.u32.u64 	%r43, %rd6;
	and.b32  	%r44, %r29, %r43;
	mul.lo.s32 	%r45, %r44, 1312;
	cvt.s64.s32 	%rd26, %r45;
	add.s64 	%rd27, %rd1, %rd26;
	st.global.u8 	[%rd27], %r77;
	shr.u64 	%rd28, %rd25, 8;
	st.global.u8 	[%rd27+1], %rd28;
	shr.u64 	%rd29, %rd25, 16;
	st.global.u8 	[%rd27+2], %rd29;
	shr.u64 	%rd30, %rd25, 24;
	st.global.u8 	[%rd27+3], %rd30;
	mov.b16 	%rs1, 0;
	st.global.u8 	[%rd27+4], %rs1;
	st.global.u8 	[%rd27+5], %rs1;
	st.global.u8 	[%rd27+6], %rs1;
	st.global.u8 	[%rd27+7], %rs1;
	membar.gl;
$L__BB3_7:
	setp.lt.u64 	%p5, %rd6, %rd7;
	selp.u32 	%r46, 1, 0, %p5;
	add.s32 	%r6, %r85, %r46;
	atom.global.add.u64 	%rd8, [%rd3], 1;
	ld.global.u64 	%rd31, [%rd2];
	add.s64 	%rd9, %rd31, %rd5;
	setp.lt.u64 	%p6, %rd8, %rd9;
	@%p6 bra 	$L__BB3_9;
	atom.global.add.u64 	%rd32, [%rd3], -1;
	bra.uni 	$L__BB3_10;
$L__BB3_9:
	add.s32 	%r47, %r77, 1;
	cvt.u64.u32 	%rd33, %r47;
	cvt.u32.u64 	%r48, %rd8;
	and.b32  	%r49, %r29, %r48;
	mul.lo.s32 	%r50, %r49, 1312;
	cvt.s64.s32 	%rd34, %r50;
	add.s64 	%rd35, %rd1, %rd34;
	st.global.u8 	[%rd35], %r47;
	shr.u64 	%rd36, %rd33, 8;
	st.global.u8 	[%rd35+1], %rd36;
	shr.u64 	%rd37, %rd33, 16;
	st.global.u8 	[%rd35+2], %rd37;
	shr.u64 	%rd38, %rd33, 24;
	st.global.u8 	[%rd35+3], %rd38;
	mov.b16 	%rs2, 0;
	st.global.u8 	[%rd35+4], %rs2;
	st.global.u8 	[%rd35+5], %rs2;
	st.global.u8 	[%rd35+6], %rs2;
	st.global.u8 	[%rd35+7], %rs2;
	membar.gl;
$L__BB3_10:
	setp.lt.u64 	%p7, %rd8, %rd9;
	selp.u32 	%r51, 1, 0, %p7;
	add.s32 	%r7, %r6, %r51;
	atom.global.add.u64 	%rd10, [%rd3], 1;
	ld.global.u64 	%rd39, [%rd2];
	add.s64 	%rd11, %rd39, %rd5;
	setp.lt.u64 	%p8, %rd10, %rd11;
	@%p8 bra 	$L__BB3_12;
	atom.global.add.u64 	%rd40, [%rd3], -1;
	bra.uni 	$L__BB3_13;
$L__BB3_12:
	add.s32 	%r52, %r77, 2;
	cvt.u64.u32 	%rd41, %r52;
	cvt.u32.u64 	%r53, %rd10;
	and.b32  	%r54, %r29, %r53;
	mul.lo.s32 	%r55, %r54, 1312;
	cvt.s64.s32 	%rd42, %r55;
	add.s64 	%rd43, %rd1, %rd42;
	st.global.u8 	[%rd43], %r52;
	shr.u64 	%rd44, %rd41, 8;
	st.global.u8 	[%rd43+1], %rd44;
	shr.u64 	%rd45, %rd41, 16;
	st.global.u8 	[%rd43+2], %rd45;
	shr.u64 	%rd46, %rd41, 24;
	st.global.u8 	[%rd43+3], %rd46;
	mov.b16 	%rs3, 0;
	st.global.u8 	[%rd43+4], %rs3;
	st.global.u8 	[%rd43+5], %rs3;
	st.global.u8 	[%rd43+6], %rs3;
	st.global.u8 	[%rd43+7], %rs3;
	membar.gl;
$L__BB3_13:
	setp.lt.u64 	%p9, %rd10, %rd11;
	selp.u32 	%r56, 1, 0, %p9;
	add.s32 	%r8, %r7, %r56;
	atom.global.add.u64 	%rd12, [%rd3], 1;
	ld.global.u64 	%rd47, [%rd2];
	add.s64 	%rd13, %rd47, %rd5;
	setp.lt.u64 	%p10, %rd12, %rd13;
	@%p10 bra 	$L__BB3_15;
	atom.global.add.u64 	%rd48, [%rd3], -1;
	bra.uni 	$L__BB3_16;
$L__BB3_15:
	add.s32 	%r57, %r77, 3;
	cvt.u64.u32 	%rd49, %r57;
	cvt.u32.u64 	%r58, %rd12;
	and.b32  	%r59, %r29, %r58;
	mul.lo.s32 	%r60, %r59, 1312;
	cvt.s64.s32 	%rd50, %r60;
	add.s64 	%rd51, %rd1, %rd50;
	st.global.u8 	[%rd51], %r57;
	shr.u64 	%rd52, %rd49, 8;
	st.global.u8 	[%rd51+1], %rd52;
	shr.u64 	%rd53, %rd49, 16;
	st.global.u8 	[%rd51+2], %rd53;
	shr.u64 	%rd54, %rd49, 24;
	st.global.u8 	[%rd51+3], %rd54;
	mov.b16 	%rs4, 0;
	st.global.u8 	[%rd51+4], %rs4;
	st.global.u8 	[%rd51+5], %rs4;
	st.global.u8 	[%rd51+6], %rs4;
	st.global.u8 	[%rd51+7], %rs4;
	membar.gl;
$L__BB3_16:
	setp.lt.u64 	%p11, %rd12, %rd13;
	selp.u32 	%r61, 1, 0, %p11;
	add.s32 	%r85, %r8, %r61;
	add.s32 	%r77, %r77, 4;
	setp.ne.s32 	%p12, %r77, %r82;
	@%p12 bra 	$L__BB3_4;
$L__BB3_17:
	setp.eq.s32 	%p13, %r2, 0;
	@%p13 bra 	$L__BB3_23;
	mov.b32 	%r84, 0;
$L__BB3_19:
	.pragma "nounroll";
	atom.global.add.u64 	%rd14, [%rd3], 1;
	ld.global.u64 	%rd55, [%rd2];
	add.s64 	%rd15, %rd55, %rd5;
	setp.lt.u64 	%p14, %rd14, %rd15;
	@%p14 bra 	$L__BB3_21;
	atom.global.add.u64 	%rd56, [%rd3], -1;
	bra.uni 	$L__BB3_22;
$L__BB3_21:
	cvt.u64.u32 	%rd57, %r82;
	cvt.u32.u64 	%r63, %rd14;
	and.b32  	%r64, %r29, %r63;
	mul.lo.s32 	%r65, %r64, 1312;
	cvt.s64.s32 	%rd58, %r65;
	add.s64 	%rd59, %rd1, %rd58;
	st.global.u8 	[%rd59], %r82;
	shr.u64 	%rd60, %rd57, 8;
	st.global.u8 	[%rd59+1], %rd60;
	shr.u64 	%rd61, %rd57, 16;
	st.global.u8 	[%rd59+2], %rd61;
	shr.u64 	%rd62, %rd57, 24;
	st.global.u8 	[%rd59+3], %rd62;
	mov.b16 	%rs5, 0;
	st.global.u8 	[%rd59+4], %rs5;
	st.global.u8 	[%rd59+5], %rs5;
	st.global.u8 	[%rd59+6], %rs5;
	st.global.u8 	[%rd59+7], %rs5;
	membar.gl;
$L__BB3_22:
	setp.lt.u64 	%p15, %rd14, %rd15;
	selp.u32 	%r66, 1, 0, %p15;
	add.s32 	%r85, %r85, %r66;
	add.s32 	%r82, %r82, 1;
	add.s32 	%r84, %r84, 1;
	setp.ne.s32 	%p16, %r84, %r2;
	@%p16 bra 	$L__BB3_19;
$L__BB3_23:
	setp.eq.s32 	%p17, %r85, %r30;
	selp.u64 	%rd63, 1, 0, %p17;
	st.global.u64 	[%rd4], %rd63;
	setp.lt.s32 	%p18, %r30, 1;
	mov.b32 	%r89, 0;
	@%p18 bra 	$L__BB3_34;
	shl.b32 	%r69, %r30, 1;
	add.s32 	%r70, %r29, 1;
	cvt.s64.s32 	%rd16, %r70;
	max.s32 	%r21, %r69, 1;
	mov.b32 	%r86, 0;
	mov.u32 	%r89, %r86;
$L__BB3_25:
	ld.global.u64 	%rd64, [%rd3];
	ld.global.u64 	%rd65, [%rd2];
	setp.ge.u64 	%p19, %rd65, %rd64;
	@%p19 bra 	$L__BB3_34;
	atom.global.add.u64 	%rd66, [%rd2], 1;
	ld.global.u64 	%rd67, [%rd3];
	setp.lt.u64 	%p20, %rd66, %rd67;
	@%p20 bra 	$L__BB3_28;
	atom.global.add.u64 	%rd68, [%rd2], -1;
	bra.uni 	$L__BB3_34;
$L__BB3_28:
	membar.gl;
	mov.b32 	%r88, 0;
$L__BB3_29:
	add.s32 	%r88, %r88, 16;
	setp.ne.s32 	%p21, %r88, 1312;
	@%p21 bra 	$L__BB3_29;
	atom.global.add.u64 	%rd17, [%rd3], 1;
	ld.global.u64 	%rd69, [%rd2];
	add.s64 	%rd18, %rd69, %rd16;
	setp.lt.u64 	%p22, %rd17, %rd18;
	@%p22 bra 	$L__BB3_32;
	atom.global.add.u64 	%rd70, [%rd3], -1;
	bra.uni 	$L__BB3_33;
$L__BB3_32:
	add.s32 	%r72, %r86, 10000;
	cvt.u64.u32 	%rd71, %r72;
	shr.u64 	%rd72, %rd71, 24;
	shr.u64 	%rd73, %rd71, 16;
	shr.u64 	%rd74, %rd71, 8;
	cvt.u32.u64 	%r73, %rd17;
	and.b32  	%r74, %r29, %r73;
	mul.lo.s32 	%r75, %r74, 1312;
	cvt.s64.s32 	%rd75, %r75;
	add.s64 	%rd76, %rd1, %rd75;
	st.global.u8 	[%rd76], %r72;
	st.global.u8 	[%rd76+1], %rd74;
	st.global.u8 	[%rd76+2], %rd73;
	st.global.u8 	[%rd76+3], %rd72;
	mov.b16 	%rs6, 0;
	st.global.u8 	[%rd76+4], %rs6;
	st.global.u8 	[%rd76+5], %rs6;
	st.global.u8 	[%rd76+6], %rs6;
	st.global.u8 	[%rd76+7], %rs6;
	membar.gl;
$L__BB3_33:
	setp.lt.u64 	%p23, %rd17, %rd18;
	selp.u32 	%r76, 1, 0, %p23;
	add.s32 	%r89, %r89, %r76;
	add.s32 	%r86, %r86, 1;
	setp.ne.s32 	%p24, %r86, %r21;
	@%p24 bra 	$L__BB3_25;
$L__BB3_34:
	cvt.u64.u32 	%rd77, %r89;
	st.global.u64 	[%rd4+8], %rd77;
$L__BB3_35:
	ret;

}


// ===== COMPILED SASS (sm_100) =====

	.target	sm_100

	.elftype	@"ET_EXEC"


//--------------------- .note.nv.tkinfo           --------------------------
	.section	.note.nv.tkinfo,"",@"SHT_NOTE"
	.sectionflags	@"SHF_NOTE_NV_TKINFO"
	.tkinfo
        /*0018*/ 	.word	0x00000002
        /*0030*/ 	.string	""
        /*0030*/ 	.string	"ptxas"
        /*0030*/ 	.string	"Cuda compilation tools, release 13.0, V13.0.88"
        /*0030*/ 	.string	"Build cuda_13.0.r13.0/compiler.36424714_0"
        /*0030*/ 	.string	"-arch sm_100 -m 64 "



//--------------------- .note.nv.cuinfo           --------------------------
	.section	.note.nv.cuinfo,"",@"SHT_NOTE"
	.sectionflags	@"SHF_NOTE_NV_CUINFO"
        /*0018*/ 	.short	0x0002
        /*001a*/ 	.short	0x0064
        /*001c*/ 	.short	0x0082
	.zero		2


//--------------------- .nv.info                  --------------------------
	.section	.nv.info,"",@"SHT_CUDA_INFO"
	.align	4


	//----- nvinfo : EIATTR_REGCOUNT
	.align		4
        /*0000*/ 	.byte	0x04, 0x2f
        /*0002*/ 	.short	(.L_1 - .L_0)
	.align		4
.L_0:
        /*0004*/ 	.word	index@(test_queue_producer_consumer)
        /*0008*/ 	.word	0x00000020


	//----- nvinfo : EIATTR_FRAME_SIZE
	.align		4
.L_1:
        /*000c*/ 	.byte	0x04, 0x11
        /*000e*/ 	.short	(.L_3 - .L_2)
	.align		4
.L_2:
        /*0010*/ 	.word	index@(test_queue_producer_consumer)
        /*0014*/ 	.word	0x00000520


	//----- nvinfo : EIATTR_REGCOUNT
	.align		4
.L_3:
        /*0018*/ 	.byte	0x04, 0x2f
        /*001a*/ 	.short	(.L_5 - .L_4)
	.align		4
.L_4:
        /*001c*/ 	.word	index@(test_queue_concurrent_enqueue)
        /*0020*/ 	.word	0x00000016


	//----- nvinfo : EIATTR_FRAME_SIZE
	.align		4
.L_5:
        /*0024*/ 	.byte	0x04, 0x11
        /*0026*/ 	.short	(.L_7 - .L_6)
	.align		4
.L_6:
        /*0028*/ 	.word	index@(test_queue_concurrent_enqueue)
        /*002c*/ 	.word	0x00000000


	//----- nvinfo : EIATTR_REGCOUNT
	.align		4
.L_7:
        /*0030*/ 	.byte	0x04, 0x2f
        /*0032*/ 	.short	(.L_9 - .L_8)
	.align		4
.L_8:
        /*0034*/ 	.word	index@(test_queue_concurrent_dequeue)
        /*0038*/ 	.word	0x0000001c


	//----- nvinfo : EIATTR_FRAME_SIZE
	.align		4
.L_9:
        /*003c*/ 	.byte	0x04, 0x11
        /*003e*/ 	.short	(.L_11 - .L_10)
	.align		4
.L_10:
        /*0040*/ 	.word	index@(test_queue_concurrent_dequeue)
        /*0044*/ 	.word	0x00000520


	//----- nvinfo : EIATTR_REGCOUNT
	.align		4
.L_11:
        /*0048*/ 	.byte	0x04, 0x2f
        /*004a*/ 	.short	(.L_13 - .L_12)
	.align		4
.L_12:
        /*004c*/ 	.word	index@(test_queue_wraparound)
        /*0050*/ 	.word	0x00000018


	//----- nvinfo : EIATTR_FRAME_SIZE
	.align		4
.L_13:
        /*0054*/ 	.byte	0x04, 0x11
        /*0056*/ 	.short	(.L_15 - .L_14)
	.align		4
.L_14:
        /*0058*/ 	.word	index@(test_queue_wraparound)
        /*005c*/ 	.word	0x00000000


	//----- nvinfo : EIATTR_MIN_STACK_SIZE
	.align		4
.L_15:
        /*0060*/ 	.byte	0x04, 0x12
        /*0062*/ 	.short	(.L_17 - .L_16)
	.align		4
.L_16:
        /*0064*/ 	.word	index@(test_queue_wraparound)
        /*0068*/ 	.word	0x00000000


	//----- nvinfo : EIATTR_MIN_STACK_SIZE
	.align		4
.L_17:
        /*006c*/ 	.byte	0x04, 0x12
        /*006e*/ 	.short	(.L_19 - .L_18)
	.align		4
.L_18:
        /*0070*/ 	.word	index@(test_queue_concurrent_dequeue)
        /*0074*/ 	.word	0x00000520


	//----- nvinfo : EIATTR_MIN_STACK_SIZE
	.align		4
.L_19:
        /*0078*/ 	.byte	0x04, 0x12
        /*007a*/ 	.short	(.L_21 - .L_20)
	.align		4
.L_20:
        /*007c*/ 	.word	index@(test_queue_concurrent_enqueue)
        /*0080*/ 	.word	0x00000000


	//----- nvinfo : EIATTR_MIN_STACK_SIZE
	.align		4
.L_21:
        /*0084*/ 	.byte	0x04, 0x12
        /*0086*/ 	.short	(.L_23 - .L_22)
	.align		4
.L_22:
        /*0088*/ 	.word	index@(test_queue_producer_consumer)
        /*008c*/ 	.word	0x00000520
.L_23:


//--------------------- .nv.compat                --------------------------
	.section	.nv.compat,"",@"SHT_CUDA_COMPAT_INFO"
	.align	4
        /*0000*/ 	.byte	0x02, 0x09, 0x00, 0x00, 0x02, 0x02, 0x01, 0x00, 0x02, 0x05, 0x05, 0x00, 0x03, 0x07, 0x01, 0x01
        /*0010*/ 	.byte	0x02, 0x03, 0x00, 0x00, 0x02, 0x06, 0x01, 0x00, 0x04, 0x0b, 0x08, 0x00, 0x09, 0x00, 0x00, 0x00
        /*0020*/ 	.byte	0x00, 0x00, 0x00, 0x00


//--------------------- .nv.info.test_queue_wraparound --------------------------
	.section	.nv.info.test_queue_wraparound,"",@"SHT_CUDA_INFO"
	.sectionflags	@""
	.align	4


	//----- nvinfo : EIATTR_CUDA_API_VERSION
	.align		4
        /*0000*/ 	.byte	0x04, 0x37
        /*0002*/ 	.short	(.L_25 - .L_24)
.L_24:
        /*0004*/ 	.word	0x00000082


	//----- nvinfo : EIATTR_KPARAM_INFO
	.align		4
.L_25:
        /*0008*/ 	.byte	0x04, 0x17
        /*000a*/ 	.short	(.L_27 - .L_26)
.L_26:
        /*000c*/ 	.word	0x00000000
        /*0010*/ 	.short	0x0005
        /*0012*/ 	.short	0x0020
        /*0014*/ 	.byte	0x00, 0xf5, 0x21, 0x00


	//----- nvinfo : EIATTR_KPARAM_INFO
	.align		4
.L_27:
        /*0018*/ 	.byte	0x04, 0x17
        /*001a*/ 	.short	(.L_29 - .L_28)
.L_28:
        /*001c*/ 	.word	0x00000000
        /*0020*/ 	.short	0x0004
        /*0022*/ 	.short	0x001c
        /*0024*/ 	.byte	0x00, 0xf0, 0x11, 0x00


	//----- nvinfo : EIATTR_KPARAM_INFO
	.align		4
.L_29:
        /*0028*/ 	.byte	0x04, 0x17
        /*002a*/ 	.short	(.L_31 - .L_30)
.L_30:
        /*002c*/ 	.word	0x00000000
        /*0030*/ 	.short	0x0003
        /*0032*/ 	.short	0x0018
        /*0034*/ 	.byte	0x00, 0xf0, 0x11, 0x00


	//----- nvinfo : EIATTR_KPARAM_INFO
	.align		4
.L_31:
        /*0038*/ 	.byte	0x04, 0x17
        /*003a*/ 	.short	(.L_33 - .L_32)
.L_32:
        /*003c*/ 	.word	0x00000000
        /*0040*/ 	.short	0x0002
        /*0042*/ 	.short	0x0010
        /*0044*/ 	.byte	0x00, 0xf5, 0x21, 0x00


	//----- nvinfo : EIATTR_KPARAM_INFO
	.align		4
.L_33:
        /*0048*/ 	.byte	0x04, 0x17
        /*004a*/ 	.short	(.L_35 - .L_34)
.L_34:
        /*004c*/ 	.word	0x00000000
        /*0050*/ 	.short	0x0001
        /*0052*/ 	.short	0x0008
        /*0054*/ 	.byte	0x00, 0xf5, 0x21, 0x00


	//----- nvinfo : EIATTR_KPARAM_INFO
	.align		4
.L_35:
        /*0058*/ 	.byte	0x04, 0x17
        /*005a*/ 	.short	(.L_37 - .L_36)
.L_36:
        /*005c*/ 	.word	0x00000000
        /*0060*/ 	.short	0x0000
        /*0062*/ 	.short	0x0000
        /*0064*/ 	.byte	0x00, 0xf5, 0x21, 0x00


	//----- nvinfo : EIATTR_SPARSE_MMA_MASK
	.align		4
.L_37:
        /*0068*/ 	.byte	0x03, 0x50
        /*006a*/ 	.short	0x0000


	//----- nvinfo : EIATTR_MAXREG_COUNT
	.align		4
        /*006c*/ 	.byte	0x03, 0x1b
        /*006e*/ 	.short	0x00ff


	//----- nvinfo : EIATTR_MERCURY_ISA_VERSION
	.align		4
        /*0070*/ 	.byte	0x03, 0x5f
        /*0072*/ 	.short	0x0101


	//----- nvinfo : EIATTR_INT_WARP_WIDE_INSTR_OFFSETS
	.align		4
        /*0074*/ 	.byte	0x04, 0x31
        /*0076*/ 	.short	(.L_39 - .L_38)


	//   ....[0]....
.L_38:
        /*0078*/ 	.word	0x00000200


	//   ....[1]....
        /*007c*/ 	.word	0x00000310


	//   ....[2]....
        /*0080*/ 	.word	0x00000320


	//   ....[3]....
        /*0084*/ 	.word	0x000003b0


	//   ....[4]....
        /*0088*/ 	.word	0x000005a0


	//   ....[5]....
        /*008c*/ 	.word	0x000006a0


	//   ....[6]....
        /*0090*/ 	.word	0x000006b0


	//   ....[7]....
        /*0094*/ 	.word	0x00000750


	//   ....[8]....
        /*0098*/ 	.word	0x00000950


	//   ....[9]....
        /*009c*/ 	.word	0x00000a70


	//   ....[10]....
        /*00a0*/ 	.word	0x00000a80


	//   ....[11]....
        /*00a4*/ 	.word	0x00000b00


	//   ....[12]....
        /*00a8*/ 	.word	0x00000d00


	//   ....[13]....
        /*00ac*/ 	.word	0x00000e00


	//   ....[14]....
        /*00b0*/ 	.word	0x00000e10


	//   ....[15]....
        /*00b4*/ 	.word	0x00000eb0


	//   ....[16]....
        /*00b8*/ 	.word	0x00001180


	//   ....[17]....
        /*00bc*/ 	.word	0x000012b0


	//   ....[18]....
        /*00c0*/ 	.word	0x000012c0


	//   ....[19]....
        /*00c4*/ 	.word	0x00001340


	//   ....[20]....
        /*00c8*/ 	.word	0x00001740


	//   ....[21]....
        /*00cc*/ 	.word	0x00001840


	//   ....[22]....
        /*00d0*/ 	.word	0x00001850


	//   ....[23]....
        /*00d4*/ 	.word	0x000018f0


	//   ....[24]....
        /*00d8*/ 	.word	0x000019f0


	//   ....[25]....
        /*00dc*/ 	.word	0x00001a00


	//   ....[26]....
        /*00e0*/ 	.word	0x00001a80


	//   ....[27]....
        /*00e4*/ 	.word	0x00001cf0


	//----- nvinfo : EIATTR_VRC_CTA_INIT_COUNT
	.align		4
.L_39:
        /*00e8*/ 	.byte	0x02, 0x4a
	.zero		1
	.zero		1


	//----- nvinfo : EIATTR_EXIT_INSTR_OFFSETS
	.align		4
        /*00ec*/ 	.byte	0x04, 0x1c
        /*00ee*/ 	.short	(.L_41 - .L_40)


	//   ....[0]....
.L_40:
        /*00f0*/ 	.word	0x00000070


	//   ....[1]....
        /*00f4*/ 	.word	0x00001de0


	//----- nvinfo : EIATTR_CRS_STACK_SIZE
	.align		4
.L_41:
        /*00f8*/ 	.byte	0x04, 0x1e
        /*00fa*/ 	.short	(.L_43 - .L_42)
.L_42:
        /*00fc*/ 	.word	0x00000000


	//----- nvinfo : EIATTR_CBANK_PARAM_SIZE
	.align		4
.L_43:
        /*0100*/ 	.byte	0x03, 0x19
        /*0102*/ 	.short	0x0028


	//----- nvinfo : EIATTR_PARAM_CBANK
	.align		4
        /*0104*/ 	.byte	0x04, 0x0a
        /*0106*/ 	.short	(.L_45 - .L_44)
	.align		4
.L_44:
        /*0108*/ 	.word	index@(.nv.constant0.test_queue_wraparound)
        /*010c*/ 	.short	0x0380
        /*010e*/ 	.short	0x0028


	//----- nvinfo : EIATTR_SW_WAR
	.align		4
.L_45:
        /*0110*/ 	.byte	0x04, 0x36
        /*0112*/ 	.short	(.L_47 - .L_46)
.L_46:
        /*0114*/ 	.word	0x00000008
.L_47:


//--------------------- .nv.info.test_queue_concurrent_dequeue --------------------------
	.section	.nv.info.test_queue_concurrent_dequeue,"",@"SHT_CUDA_INFO"
	.sectionflags	@""
	.align	4


	//----- nvinfo : EIATTR_CUDA_API_VERSION
	.align		4
        /*0000*/ 	.byte	0x04, 0x37
        /*0002*/ 	.short	(.L_49 - .L_48)
.L_48:
        /*0004*/ 	.word	0x00000082


	//----- nvinfo : EIATTR_KPARAM_INFO
	.align		4
.L_49:
        /*0008*/ 	.byte	0x04, 0x17
        /*000a*/ 	.short	(.L_51 - .L_50)
.L_50:
        /*000c*/ 	.word	0x00000000
        /*0010*/ 	.short	0x0006
        /*0012*/ 	.short	0x0028
        /*0014*/ 	.byte	0x00, 0xf5, 0x21, 0x00


	//----- nvinfo : EIATTR_KPARAM_INFO
	.align		4
.L_51:
        /*0018*/ 	.byte	0x04, 0x17
        /*001a*/ 	.short	(.L_53 - .L_52)
.L_52:
        /*001c*/ 	.word	0x00000000
        /*0020*/ 	.short	0x0005
        /*0022*/ 	.short	0x0020
        /*0024*/ 	.byte	0x00, 0xf5, 0x21, 0x00


	//----- nvinfo : EIATTR_KPARAM_INFO
	.align		4
.L_53:
        /*0028*/ 	.byte	0x04, 0x17
        /*002a*/ 	.short	(.L_55 - .L_54)
.L_54:
        /*002c*/ 	.word	0x00000000
        /*0030*/ 	.short	0x0004
        /*0032*/ 	.short	0x001c
        /*0034*/ 	.byte	0x00, 0xf0, 0x11, 0x00


	//----- nvinfo : EIATTR_KPARAM_INFO
	.align		4
.L_55:
        /*0038*/ 	.byte	0x04, 0x17
        /*003a*/ 	.short	(.L_57 - .L_56)
.L_56:
        /*003c*/ 	.word	0x00000000
        /*0040*/ 	.short	0x0003
        /*0042*/ 	.short	0x0018
        /*0044*/ 	.byte	0x00, 0xf0, 0x11, 0x00


	//----- nvinfo : EIATTR_KPARAM_INFO
	.align		4
.L_57:
        /*0048*/ 	.byte	0x04, 0x17
        /*004a*/ 	.short	(.L_59 - .L_58)
.L_58:
        /*004c*/ 	.word	0x00000000
        /*0050*/ 	.short	0x0002
        /*0052*/ 	.short	0x0010
        /*0054*/ 	.byte	0x00, 0xf5, 0x21, 0x00


	//----- nvinfo : EIATTR_KPARAM_INFO
	.align		4
.L_59:
        /*0058*/ 	.byte	0x04, 0x17
        /*005a*/ 	.short	(.L_61 - .L_60)
.L_60:
        /*005c*/ 	.word	0x00000000
        /*0060*/ 	.short	0x0001
        /*0062*/ 	.short	0x0008
        /*0064*/ 	.byte	0x00, 0xf5, 0x21, 0x00


	//----- nvinfo : EIATTR_KPARAM_INFO
	.align		4
.L_61:
        /*0068*/ 	.byte	0x04, 0x17
        /*006a*/ 	.short	(.L_63 - .L_62)
.L_62:
        /*006c*/ 	.word	0x00000000
        /*0070*/ 	.short	0x0000
        /*0072*/ 	.short	0x0000
        /*0074*/ 	.byte	0x00, 0xf5, 0x21, 0x00


	//----- nvinfo : EIATTR_SPARSE_MMA_MASK
	.align		4
.L_63:
        /*0078*/ 	.byte	0x03, 0x50
        /*007a*/ 	.short	0x0000


	//----- nvinfo : EIATTR_MAXREG_COUNT
	.align		4
        /*007c*/ 	.byte	0x03, 0x1b
        /*007e*/ 	.short	0x00ff


	//----- nvinfo : EIATTR_MERCURY_ISA_VERSION
	.align		4
        /*0080*/ 	.byte	0x03, 0x5f
        /*0082*/ 	.short	0x0101


	//----- nvinfo : EIATTR_INT_WARP_WIDE_INSTR_OFFSETS
	.align		4
        /*0084*/ 	.byte	0x04, 0x31
        /*0086*/ 	.short	(.L_65 - .L_64)


	//   ....[0]....
.L_64:
        /*0088*/ 	.word	0x00000120


	//   ....[1]....
        /*008c*/ 	.word	0x00000220


	//   ....[2]....
        /*0090*/ 	.word	0x00000230


	//   ....[3]....
        /*0094*/ 	.word	0x00000290


	//   ....[4]....
        /*0098*/ 	.word	0x00000640


	//   ....[5]....
        /*009c*/ 	.word	0x00000750


	//   ....[6]....
        /*00a0*/ 	.word	0x00000760


	//----- nvinfo : EIATTR_VRC_CTA_INIT_COUNT
	.align		4
.L_65:
        /*00a4*/ 	.byte	0x02, 0x4a
	.zero		1
	.zero		1


	//----- nvinfo : EIATTR_EXIT_INSTR_OFFSETS
	.align		4
        /*00a8*/ 	.byte	0x04, 0x1c
        /*00aa*/ 	.short	(.L_67 - .L_66)


	//   ....[0]....
.L_66:
        /*00ac*/ 	.word	0x00000080


	//   ....[1]....
        /*00b0*/ 	.word	0x00000100


	//   ....[2]....
        /*00b4*/ 	.word	0x00000330


	//   ....[3]....
        /*00b8*/ 	.word	0x000007c0


	//----- nvinfo : EIATTR_CRS_STACK_SIZE
	.align		4
.L_67:
        /*00bc*/ 	.byte	0x04, 0x1e
        /*00be*/ 	.short	(.L_69 - .L_68)
.L_68:
        /*00c0*/ 	.word	0x00000000


	//----- nvinfo : EIATTR_CBANK_PARAM_SIZE
	.align		4
.L_69:
        /*00c4*/ 	.byte	0x03, 0x19
        /*00c6*/ 	.short	0x0030


	//----- nvinfo : EIATTR_PARAM_CBANK
	.align		4
        /*00c8*/ 	.byte	0x04, 0x0a
        /*00ca*/ 	.short	(.L_71 - .L_70)
	.align		4
.L_70:
        /*00cc*/ 	.word	index@(.nv.constant0.test_queue_concurrent_dequeue)
        /*00d0*/ 	.short	0x0380
        /*00d2*/ 	.short	0x0030


	//----- nvinfo : EIATTR_SW_WAR
	.align		4
.L_71:
        /*00d4*/ 	.byte	0x04, 0x36
        /*00d6*/ 	.short	(.L_73 - .L_72)
.L_72:
        /*00d8*/ 	.word	0x00000008
.L_73:


//--------------------- .nv.info.test_queue_concurrent_enqueue --------------------------
	.section	.nv.info.test_queue_concurrent_enqueue,"",@"SHT_CUDA_INFO"
	.sectionflags	@""
	.align	4


	//----- nvinfo : EIATTR_CUDA_API_VERSION
	.align		4
        /*0000*/ 	.byte	0x04, 0x37
        /*0002*/ 	.short	(.L_75 - .L_74)
.L_74:
        /*0004*/ 	.word	0x00000082


	//----- nvinfo : EIATTR_KPARAM_INFO
	.align		4
.L_75:
        /*0008*/ 	.byte	0x04, 0x17
        /*000a*/ 	.short	(.L_77 - .L_76)
.L_76:
        /*000c*/ 	.word	0x00000000
        /*0010*/ 	.short	0x0005
        /*0012*/ 	.short	0x0020
        /*0014*/ 	.byte	0x00, 0xf5, 0x21, 0x00


	//----- nvinfo : EIATTR_KPARAM_INFO
	.align		4
.L_77:
        /*0018*/ 	.byte	0x04, 0x17
        /*001a*/ 	.short	(.L_79 - .L_78)
.L_78:
        /*001c*/ 	.word	0x00000000
        /*0020*/ 	.short	0x0004
        /*0022*/ 	.short	0x001c
        /*0024*/ 	.byte	0x00, 0xf0, 0x11, 0x00


	//----- nvinfo : EIATTR_KPARAM_INFO
	.align		4
.L_79:
        /*0028*/ 	.byte	0x04, 0x17
        /*002a*/ 	.short	(.L_81 - .L_80)
.L_80:
        /*002c*/ 	.word	0x00000000
        /*0030*/ 	.short	0x0003
        /*0032*/ 	.short	0x0018
        /*0034*/ 	.byte	0x00, 0xf0, 0x11, 0x00


	//----- nvinfo : EIATTR_KPARAM_INFO
	.align		4
.L_81:
        /*0038*/ 	.byte	0x04, 0x17
        /*003a*/ 	.short	(.L_83 - .L_82)
.L_82:
        /*003c*/ 	.word	0x00000000
        /*0040*/ 	.short	0x0002
        /*0042*/ 	.short	0x0010
        /*0044*/ 	.byte	0x00, 0xf5, 0x21, 0x00


	//----- nvinfo : EIATTR_KPARAM_INFO
	.align		4
.L_83:
        /*0048*/ 	.byte	0x04, 0x17
        /*004a*/ 	.short	(.L_85 - .L_84)
.L_84:
        /*004c*/ 	.word	0x00000000
        /*0050*/ 	.short	0x0001
        /*0052*/ 	.short	0x0008
        /*0054*/ 	.byte	0x00, 0xf5, 0x21, 0x00


	//----- nvinfo : EIATTR_KPARAM_INFO
	.align		4
.L_85:
        /*0058*/ 	.byte	0x04, 0x17
        /*005a*/ 	.short	(.L_87 - .L_86)
.L_86:
        /*005c*/ 	.word	0x00000000
        /*0060*/ 	.short	0x0000
        /*0062*/ 	.short	0x0000
        /*0064*/ 	.byte	0x00, 0xf5, 0x21, 0x00


	//----- nvinfo : EIATTR_SPARSE_MMA_MASK
	.align		4
.L_87:
        /*0068*/ 	.byte	0x03, 0x50
        /*006a*/ 	.short	0x0000


	//----- nvinfo : EIATTR_MAXREG_COUNT
	.align		4
        /*006c*/ 	.byte	0x03, 0x1b
        /*006e*/ 	.short	0x00ff


	//----- nvinfo : EIATTR_MERCURY_ISA_VERSION
	.align		4
        /*0070*/ 	.byte	0x03, 0x5f
        /*0072*/ 	.short	0x0101


	//----- nvinfo : EIATTR_INT_WARP_WIDE_INSTR_OFFSETS
	.align		4
        /*0074*/ 	.byte	0x04, 0x31
        /*0076*/ 	.short	(.L_89 - .L_88)


	//   ....[0]....
.L_88:
        /*0078*/ 	.word	0x00000090


	//   ....[1]....
        /*007c*/ 	.word	0x000001e0


	//   ....[2]....
        /*0080*/ 	.word	0x000001f0


	//   ....[3]....
        /*0084*/ 	.word	0x00000270


	//   ....[4]....
        /*0088*/ 	.word	0x000004c0


	//----- nvinfo : EIATTR_VRC_CTA_INIT_COUNT
	.align		4
.L_89:
        /*008c*/ 	.byte	0x02, 0x4a
	.zero		1
	.zero		1


	//----- nvinfo : EIATTR_EXIT_INSTR_OFFSETS
	.align		4
        /*0090*/ 	.byte	0x04, 0x1c
        /*0092*/ 	.short	(.L_91 - .L_90)


	//   ....[0]....
.L_90:
        /*0094*/ 	.word	0x00000070


	//   ....[1]....
        /*0098*/ 	.word	0x00000310


	//   ....[2]....
        /*009c*/ 	.word	0x00000570


	//----- nvinfo : EIATTR_CRS_STACK_SIZE
	.align		4
.L_91:
        /*00a0*/ 	.byte	0x04, 0x1e
        /*00a2*/ 	.short	(.L_93 - .L_92)
.L_92:
        /*00a4*/ 	.word	0x00000000


	//----- nvinfo : EIATTR_CBANK_PARAM_SIZE
	.align		4
.L_93:
        /*00a8*/ 	.byte	0x03, 0x19
        /*00aa*/ 	.short	0x0028


	//----- nvinfo : EIATTR_PARAM_CBANK
	.align		4
        /*00ac*/ 	.byte	0x04, 0x0a
        /*00ae*/ 	.short	(.L_95 - .L_94)
	.align		4
.L_94:
        /*00b0*/ 	.word	index@(.nv.constant0.test_queue_concurrent_enqueue)
        /*00b4*/ 	.short	0x0380
        /*00b6*/ 	.short	0x0028


	//----- nvinfo : EIATTR_SW_WAR
	.align		4
.L_95:
        /*00b8*/ 	.byte	0x04, 0x36
        /*00ba*/ 	.short	(.L_97 - .L_96)
.L_96:
        /*00bc*/ 	.word	0x00000008
.L_97:


//--------------------- .nv.info.test_queue_producer_consumer --------------------------
	.section	.nv.info.test_queue_producer_consumer,"",@"SHT_CUDA_INFO"
	.sectionflags	@""
	.align	4


	//----- nvinfo : EIATTR_CUDA_API_VERSION
	.align		4
        /*0000*/ 	.byte	0x04, 0x37
        /*0002*/ 	.short	(.L_99 - .L_98)
.L_98:
        /*0004*/ 	.word	0x00000082


	//----- nvinfo : EIATTR_KPARAM_INFO
	.align		4
.L_99:
        /*0008*/ 	.byte	0x04, 0x17
        /*000a*/ 	.short	(.L_101 - .L_100)
.L_100:
        /*000c*/ 	.word	0x00000000
        /*0010*/ 	.short	0x0007
        /*0012*/ 	.short	0x0030
        /*0014*/ 	.byte	0x00, 0xf5, 0x21, 0x00


	//----- nvinfo : EIATTR_KPARAM_INFO
	.align		4
.L_101:
        /*0018*/ 	.byte	0x04, 0x17
        /*001a*/ 	.short	(.L_103 - .L_102)
.L_102:
        /*001c*/ 	.word	0x00000000
        /*0020*/ 	.short	0x0006
        /*0022*/ 	.short	0x0028
        /*0024*/ 	.byte	0x00, 0xf5, 0x21, 0x00


	//----- nvinfo : EIATTR_KPARAM_INFO
	.align		4
.L_103:
        /*0028*/ 	.byte	0x04, 0x17
        /*002a*/ 	.short	(.L_105 - .L_104)
.L_104:
        /*002c*/ 	.word	0x00000000
        /*0030*/ 	.short	0x0005
        /*0032*/ 	.short	0x0020
        /*0034*/ 	.byte	0x00, 0xf0, 0x11, 0x00


	//----- nvinfo : EIATTR_KPARAM_INFO
	.align		4
.L_105:
        /*0038*/ 	.byte	0x04, 0x17
        /*003a*/ 	.short	(.L_107 - .L_106)
.L_106:
        /*003c*/ 	.word	0x00000000
        /*0040*/ 	.short	0x0004
        /*0042*/ 	.short	0x001c
        /*0044*/ 	.byte	0x00, 0xf0, 0x11, 0x00


	//----- nvinfo : EIATTR_KPARAM_INFO
	.align		4
.L_107:
        /*0048*/ 	.byte	0x04, 0x17
        /*004a*/ 	.short	(.L_109 - .L_108)
.L_108:
        /*004c*/ 	.word	0x00000000
        /*0050*/ 	.short	0x0003
        /*0052*/ 	.short	0x0018
        /*0054*/ 	.byte	0x00, 0xf0, 0x11, 0x00


	//----- nvinfo : EIATTR_KPARAM_INFO
	.align		4
.L_109:
        /*0058*/ 	.byte	0x04, 0x17
        /*005a*/ 	.short	(.L_111 - .L_110)
.L_110:
        /*005c*/ 	.word	0x00000000
        /*0060*/ 	.short	0x0002
        /*0062*/ 	.short	0x0010
        /*0064*/ 	.byte	0x00, 0xf5, 0x21, 0x00


	//----- nvinfo : EIATTR_KPARAM_INFO
	.align		4
.L_111:
        /*0068*/ 	.byte	0x04, 0x17
        /*006a*/ 	.short	(.L_113 - .L_112)
.L_112:
        /*006c*/ 	.word	0x00000000
        /*0070*/ 	.short	0x0001
        /*0072*/ 	.short	0x0008
        /*0074*/ 	.byte	0x00, 0xf5, 0x21, 0x00


	//----- nvinfo : EIATTR_KPARAM_INFO
	.align		4
.L_113:
        /*0078*/ 	.byte	0x04, 0x17
        /*007a*/ 	.short	(.L_115 - .L_114)
.L_114:
        /*007c*/ 	.word	0x00000000
        /*0080*/ 	.short	0x0000
        /*0082*/ 	.short	0x0000
        /*0084*/ 	.byte	0x00, 0xf5, 0x21, 0x00


	//----- nvinfo : EIATTR_SPARSE_MMA_MASK
	.align		4
.L_115:
        /*0088*/ 	.byte	0x03, 0x50
        /*008a*/ 	.short	0x0000


	//----- nvinfo : EIATTR_MAXREG_COUNT
	.align		4
        /*008c*/ 	.byte	0x03, 0x1b
        /*008e*/ 	.short	0x00ff


	//----- nvinfo : EIATTR_MERCURY_ISA_VERSION
	.align		4
        /*0090*/ 	.byte	0x03, 0x5f
        /*0092*/ 	.short	0x0101


	//----- nvinfo : EIATTR_INT_WARP_WIDE_INSTR_OFFSETS
	.align		4
        /*0094*/ 	.byte	0x04, 0x31
        /*0096*/ 	.short	(.L_117 - .L_116)


	//   ....[0]....
.L_116:
        /*0098*/ 	.word	0x000001a0


	//   ....[1]....
        /*009c*/ 	.word	0x000002a0


	//   ....[2]....
        /*00a0*/ 	.word	0x000002b0


	//   ....[3]....
        /*00a4*/ 	.word	0x00000310


	//   ....[4]....
        /*00a8*/ 	.word	0x00001020


	//   ....[5]....
        /*00ac*/ 	.word	0x00001170


	//   ....[6]....
        /*00b0*/ 	.word	0x00001180


	//   ....[7]....
        /*00b4*/ 	.word	0x00001200


	//----- nvinfo : EIATTR_VRC_CTA_INIT_COUNT
	.align		4
.L_117:
        /*00b8*/ 	.byte	0x02, 0x4a
	.zero		1
	.zero		1


	//----- nvinfo : EIATTR_EXIT_INSTR_OFFSETS
	.align		4
        /*00bc*/ 	.byte	0x04, 0x1c
        /*00be*/ 	.short	(.L_119 - .L_118)


	//   ....[0]....
.L_118:
        /*00c0*/ 	.word	0x000000a0


	//   ....[1]....
        /*00c4*/ 	.word	0x00000f80


	//   ....[2]....
        /*00c8*/ 	.word	0x00001000


	//   ....[3]....
        /*00cc*/ 	.word	0x000014b0


	//----- nvinfo : EIATTR_CRS_STACK_SIZE
	.align		4
.L_119:
        /*00d0*/ 	.byte	0x04, 0x1e
        /*00d2*/ 	.short	(.L_121 - .L_120)
.L_120:
        /*00d4*/ 	.word	0x00000000


	//----- nvinfo : EIATTR_CBANK_PARAM_SIZE
	.align		4
.L_121:
        /*00d8*/ 	.byte	0x03, 0x19
        /*00da*/ 	.short	0x0038


	//----- nvinfo : EIATTR_PARAM_CBANK
	.align		4
        /*00dc*/ 	.byte	0x04, 0x0a
        /*00de*/ 	.short	(.L_123 - .L_122)
	.align		4
.L_122:
        /*00e0*/ 	.word	index@(.nv.constant0.test_queue_producer_consumer)
        /*00e4*/ 	.short	0x0380
        /*00e6*/ 	.short	0x0038


	//----- nvinfo : EIATTR_SW_WAR
	.align		4
.L_123:
        /*00e8*/ 	.byte	0x04, 0x36
        /*00ea*/ 	.short	(.L_125 - .L_124)
.L_124:
        /*00ec*/ 	.word	0x00000008
.L_125:


//--------------------- .nv.callgraph             --------------------------
	.section	.nv.callgraph,"",@"SHT_CUDA_CALLGRAPH"
	.align	4
	.sectionentsize	8
	.align		4
        /*0000*/ 	.word	0x00000000
	.align		4
        /*0004*/ 	.word	0xffffffff
	.align		4
        /*0008*/ 	.word	0x00000000
	.align		4
        /*000c*/ 	.word	0xfffffffe
	.align		4
        /*0010*/ 	.word	0x00000000
	.align		4
        /*0014*/ 	.word	0xfffffffd
	.align		4
        /*0018*/ 	.word	0x00000000
	.align		4
        /*001c*/ 	.word	0xfffffffc


//--------------------- .text.test_queue_wraparound --------------------------
	.section	.text.test_queue_wraparound,"ax",@progbits
	.align	128
        .global         test_queue_wraparound
        .type           test_queue_wraparound,@function
        .size           test_queue_wraparound,(.L_x_51 - test_queue_wraparound)
        .other          test_queue_wraparound,@"STO_CUDA_ENTRY STV_DEFAULT"
test_queue_wraparound:
.text.test_queue_wraparound:
[----:B------:R-:W-:Y:S08]  /*0000*/  LDC R1, c[0x0][0x37c] ;  /* 0x0000df00ff017b82 */ /* 0x000ff00000000800 */
[----:B------:R-:W0:Y:S01]  /*0010*/  S2UR UR4, SR_CTAID.X ;  /* 0x00000000000479c3 */ /* 0x000e220000002500 */
[----:B------:R-:W1:Y:S01]  /*0020*/  S2R R0, SR_TID.X ;  /* 0x0000000000007919 */ /* 0x000e620000002100 */
[----:B------:R-:W2:Y:S01]  /*0030*/  LDCU UR5, c[0x0][0x360] ;  /* 0x00006c00ff0577ac */ /* 0x000ea20008000800 */
[----:B0-----:R-:W-:-:S04]  /*0040*/  UIADD3 UR4, UPT, UPT, URZ, -UR4, URZ ;  /* 0x80000004ff047290 */ /* 0x001fc8000fffe0ff */
[----:B--2---:R-:W-:-:S06]  /*0050*/  UIMAD UR5, UR4, UR5, URZ ;  /* 0x00000005040572a4 */ /* 0x004fcc000f8e02ff */
[----:B-1----:R-:W-:-:S13]  /*0060*/  ISETP.NE.AND P0, PT, R0, UR5, PT ;  /* 0x0000000500007c0c */ /* 0x002fda000bf05270 */
[----:B------:R-:W-:Y:S05]  /*0070*/  @P0 EXIT ;  /* 0x000000000000094d */ /* 0x000fea0003800000 */
[----:B------:R-:W0:Y:S01]  /*0080*/  LDCU.64 UR6, c[0x0][0x398] ;  /* 0x00007300ff0677ac */ /* 0x000e220008000a00 */
[----:B------:R-:W-:Y:S01]  /*0090*/  IMAD.MOV.U32 R6, RZ, RZ, RZ ;  /* 0x000000ffff067224 */ /* 0x000fe200078e00ff */
[----:B------:R-:W1:Y:S01]  /*00a0*/  LDCU.64 UR10, c[0x0][0x358] ;  /* 0x00006b00ff0a77ac */ /* 0x000e620008000a00 */
[----:B0-----:R-:W-:-:S09]  /*00b0*/  UISETP.GE.AND UP0, UPT, UR7, -0x9, UPT ;  /* 0xfffffff70700788c */ /* 0x001fd2000bf06270 */
[----:B-1----:R-:W-:Y:S05]  /*00c0*/  BRA.U !UP0, `(.L_x_0) ;  /* 0x00000015082c7547 */ /* 0x002fea000b800000 */
[----:B------:R-:W-:Y:S01]  /*00d0*/  UIADD3 UR4, UPT, UPT, UR7, 0x9, URZ ;  /* 0x0000000907047890 */ /* 0x000fe2000fffe0ff */
[----:B------:R-:W-:Y:S01]  /*00e0*/  IMAD.MOV.U32 R0, RZ, RZ, RZ ;  /* 0x000000ffff007224 */ /* 0x000fe200078e00ff */
[----:B------:R-:W-:Y:S01]  /*00f0*/  UIADD3 UR6, UPT, UPT, UR6, 0x1, URZ ;  /* 0x0000000106067890 */ /* 0x000fe2000fffe0ff */
[----:B------:R-:W-:Y:S01]  /*0100*/  IMAD.MOV.U32 R6, RZ, RZ, RZ ;  /* 0x000000ffff067224 */ /* 0x000fe200078e00ff */
[----:B------:R-:W-:Y:S02]  /*0110*/  UISETP.LT.AND UP0, UPT, URZ, UR4, UPT ;  /* 0x00000004ff00728c */ /* 0x000fe4000bf01270 */
[----:B------:R-:W-:Y:S02]  /*0120*/  USHF.R.S32.HI UR14, URZ, 0x1f, UR6 ;  /* 0x0000001fff0e7899 */ /* 0x000fe40008011406 */
[----:B------:R-:W-:Y:S02]  /*0130*/  USEL UR5, URZ, UR4, !UP0 ;  /* 0x00000004ff057287 */ /* 0x000fe4000c000000 */
[----:B------:R-:W-:-:S02]  /*0140*/  UISETP.GE.AND UP0, UPT, UR4, 0x3, UPT ;  /* 0x000000030400788c */ /* 0x000fc4000bf06270 */
[----:B------:R-:W-:-:S04]  /*0150*/  UIADD3 UR5, UPT, UPT, UR5, 0x1, URZ ;  /* 0x0000000105057890 */ /* 0x000fc8000fffe0ff */
[----:B------:R-:W-:-:S03]  /*0160*/  ULOP3.LUT UR15, UR5, 0x3, URZ, 0xc0, !UPT ;  /* 0x00000003050f7892 */ /* 0x000fc6000f8ec0ff */
[----:B------:R-:W-:Y:S09]  /*0170*/  BRA.U !UP0, `(.L_x_1) ;  /* 0x0000000d08e07547 */ /* 0x000ff2000b800000 */
[----:B------:R-:W0:Y:S01]  /*0180*/  LDC.64 R2, c[0x0][0x388] ;  /* 0x0000e200ff027b82 */ /* 0x000e220000000a00 */
[----:B------:R-:W-:Y:S01]  /*0190*/  ULOP3.LUT UR5, UR5, 0xfffffffc, URZ, 0xc0, !UPT ;  /* 0xfffffffc05057892 */ /* 0x000fe2000f8ec0ff */
[----:B------:R-:W-:Y:S01]  /*01a0*/  CS2R R6, SRZ ;  /* 0x0000000000067805 */ /* 0x000fe2000001ff00 */
[----:B------:R-:W1:Y:S04]  /*01b0*/  LDCU UR7, c[0x0][0x398] ;  /* 0x00007300ff0777ac */ /* 0x000e680008000800 */
[----:B------:R-:W-:Y:S01]  /*01c0*/  IMAD.U32 R0, RZ, RZ, UR5 ;  /* 0x00000005ff007e24 */ /* 0x000fe2000f8e00ff */
[----:B------:R-:W2:Y:S01]  /*01d0*/  LDC.64 R4, c[0x0][0x390] ;  /* 0x0000e400ff047b82 */ /* 0x000ea20000000a00 */
[----:B------:R-:W3:Y:S05]  /*01e0*/  LDCU.64 UR12, c[0x0][0x380] ;  /* 0x00007000ff0c77ac */ /* 0x000eea0008000a00 */
.L_x_14:
[----:B0-----:R-:W4:Y:S01]  /*01f0*/  S2R R8, SR_LANEID ;  /* 0x0000000000087919 */ /* 0x001f220000000000 */
[----:B------:R-:W-:Y:S01]  /*0200*/  VOTEU.ANY UR5, UPT, PT ;  /* 0x0000000000057886 */ /* 0x000fe200038e0100 */
[----:B------:R-:W-:Y:S01]  /*0210*/  UMOV UR4, URZ ;  /* 0x000000ff00047c82 */ /* 0x000fe20008000000 */
[----:B------:R-:W4:Y:S01]  /*0220*/  FLO.U32 R17, UR5 ;  /* 0x0000000500117d00 */ /* 0x000f2200080e0000 */
[----:B------:R-:W-:-:S04]  /*0230*/  UPOPC UR8, UR5 ;  /* 0x00000005000872bf */ /* 0x000fc80008000000 */
[----:B------:R-:W-:-:S04]  /*0240*/  UIMAD.WIDE.U32 UR8, UR8, 0x1, URZ ;  /* 0x00000001080878a5 */ /* 0x000fc8000f8e00ff */
[----:B------:R-:W-:Y:S02]  /*0250*/  UIADD3 UR4, UPT, UPT, UR9, UR4, URZ ;  /* 0x0000000409047290 */ /* 0x000fe4000fffe0ff */
[----:B------:R-:W-:Y:S02]  /*0260*/  IMAD.U32 R13, RZ, RZ, UR9 ;  /* 0x00000009ff0d7e24 */ /* 0x000fe4000f8e00ff */
[----:B------:R-:W-:Y:S02]  /*0270*/  IMAD.U32 R12, RZ, RZ, UR8 ;  /* 0x00000008ff0c7e24 */ /* 0x000fe4000f8e00ff */
[----:B------:R-:W-:Y:S01]  /*0280*/  IMAD.U32 R13, RZ, RZ, UR4 ;  /* 0x00000004ff0d7e24 */ /* 0x000fe2000f8e00ff */
[----:B----4-:R-:W-:-:S13]  /*0290*/  ISETP.EQ.U32.AND P0, PT, R17, R8, PT ;  /* 0x000000081100720c */ /* 0x010fda0003f02070 */
[----:B0-----:R-:W4:Y:S04]  /*02a0*/  @P0 ATOMG.E.ADD.64.STRONG.GPU PT, R12, desc[UR10][R2.64], R12 ;  /* 0x8000000c020c09a8 */ /* 0x001f2800081ef50a */
[----:B--2---:R-:W2:Y:S01]  /*02b0*/  LDG.E.64 R10, desc[UR10][R4.64] ;  /* 0x0000000a040a7981 */ /* 0x004ea2000c1e1b00 */
[----:B------:R-:W-:Y:S01]  /*02c0*/  UMOV UR4, URZ ;  /* 0x000000ff00047c82 */ /* 0x000fe20008000000 */
[----:B------:R-:W-:Y:S01]  /*02d0*/  BSSY.RECONVERGENT B0, `(.L_x_2) ;  /* 0x000002c000007945 */ /* 0x000fe20003800200 */
[----:B------:R-:W0:Y:S02]  /*02e0*/  S2R R9, SR_LTMASK ;  /* 0x0000000000097919 */ /* 0x000e240000003900 */
[----:B0-----:R-:W-:-:S04]  /*02f0*/  LOP3.LUT R16, R9, UR5, RZ, 0xc0, !PT ;  /* 0x0000000509107c12 */ /* 0x001fc8000f8ec0ff */
[----:B------:R-:W0:Y:S01]  /*0300*/  POPC R19, R16 ;  /* 0x0000001000137309 */ /* 0x000e220000000000 */
[----:B----4-:R-:W-:Y:S04]  /*0310*/  SHFL.IDX PT, R14, R12, R17, 0x1f ;  /* 0x00001f110c0e7589 */ /* 0x010fe800000e0000 */
[----:B------:R-:W0:Y:S01]  /*0320*/  SHFL.IDX PT, R15, R13, R17, 0x1f ;  /* 0x00001f110d0f7589 */ /* 0x000e2200000e0000 */
[----:B--2---:R-:W-:-:S04]  /*0330*/  IADD3 R21, P0, PT, R10, UR6, RZ ;  /* 0x000000060a157c10 */ /* 0x004fc8000ff1e0ff */
[----:B------:R-:W-:Y:S01]  /*0340*/  IADD3.X R10, PT, PT, R11, UR14, RZ, P0, !PT ;  /* 0x0000000e0b0a7c10 */ /* 0x000fe200087fe4ff */
[----:B0-----:R-:W-:-:S04]  /*0350*/  IMAD.WIDE.U32 R14, R19, 0x1, R14 ;  /* 0x00000001130e7825 */ /* 0x001fc800078e000e */
[----:B------:R-:W-:Y:S01]  /*0360*/  VIADD R11, R15, UR4 ;  /* 0x000000040f0b7c36 */ /* 0x000fe20008000000 */
[----:B------:R-:W-:-:S04]  /*0370*/  ISETP.GE.U32.AND P1, PT, R14, R21, PT ;  /* 0x000000150e00720c */ /* 0x000fc80003f26070 */
[----:B------:R-:W-:-:S13]  /*0380*/  ISETP.GE.U32.AND.EX P1, PT, R11, R10, PT, P1 ;  /* 0x0000000a0b00720c */ /* 0x000fda0003f26110 */
[----:B-----5:R-:W-:Y:S05]  /*0390*/  @!P1 BRA `(.L_x_3) ;  /* 0x0000000000309947 */ /* 0x020fea0003800000 */
[----:B------:R-:W0:Y:S01]  /*03a0*/  LDC.64 R12, c[0x0][0x388] ;  /* 0x0000e200ff0c7b82 */ /* 0x000e220000000a00 */
[----:B------:R-:W-:Y:S02]  /*03b0*/  VOTEU.ANY UR4, UPT, PT ;  /* 0x0000000000047886 */ /* 0x000fe400038e0100 */
[----:B------:R-:W-:Y:S02]  /*03c0*/  UPOPC UR5, UR4 ;  /* 0x00000004000572bf */ /* 0x000fe40008000000 */
[----:B------:R-:W-:Y:S02]  /*03d0*/  UFLO.U32 UR4, UR4 ;  /* 0x00000004000472bd */ /* 0x000fe400080e0000 */
[----:B------:R-:W-:-:S04]  /*03e0*/  UIMAD.WIDE.U32 UR8, UR5, -0x1, URZ ;  /* 0xffffffff050878a5 */ /* 0x000fc8000f8e00ff */
[----:B------:R-:W-:Y:S01]  /*03f0*/  ISETP.EQ.U32.AND P0, PT, R8, UR4, PT ;  /* 0x0000000408007c0c */ /* 0x000fe2000bf02070 */
[----:B------:R-:W-:Y:S02]  /*0400*/  UIADD3 UR5, UPT, UPT, UR9, -UR5, URZ ;  /* 0x8000000509057290 */ /* 0x000fe4000fffe0ff */
[----:B------:R-:W-:Y:S02]  /*0410*/  IMAD.U32 R11, RZ, RZ, UR9 ;  /* 0x00000009ff0b7e24 */ /* 0x000fe4000f8e00ff */
[----:B------:R-:W-:Y:S02]  /*0420*/  IMAD.U32 R10, RZ, RZ, UR8 ;  /* 0x00000008ff0a7e24 */ /* 0x000fe4000f8e00ff */
[----:B------:R-:W-:-:S06]  /*0430*/  IMAD.U32 R11, RZ, RZ, UR5 ;  /* 0x00000005ff0b7e24 */ /* 0x000fcc000f8e00ff */
[----:B0-----:R0:W5:Y:S01]  /*0440*/  @P0 ATOMG.E.ADD.64.STRONG.GPU PT, RZ, desc[UR10][R12.64], R10 ;  /* 0x8000000a0cff09a8 */ /* 0x00116200081ef50a */
[----:B------:R-:W-:Y:S05]  /*0450*/  BRA `(.L_x_4) ;  /* 0x00000000004c7947 */ /* 0x000fea0003800000 */
.L_x_3:
[----:B-1----:R-:W-:Y:S02]  /*0460*/  LOP3.LUT R14, R14, UR7, RZ, 0xc0, !PT ;  /* 0x000000070e0e7c12 */ /* 0x002fe4000f8ec0ff */
[C---:B------:R-:W-:Y:S02]  /*0470*/  SHF.R.U64 R17, R7.reuse, 0x8, RZ ;  /* 0x0000000807117819 */ /* 0x040fe400000012ff */
[C---:B------:R-:W-:Y:S01]  /*0480*/  SHF.R.U64 R15, R7.reuse, 0x10, RZ ;  /* 0x00000010070f7819 */ /* 0x040fe200000012ff */
[----:B------:R-:W-:Y:S01]  /*0490*/  IMAD R14, R14, 0x520, RZ ;  /* 0x000005200e0e7824 */ /* 0x000fe200078e02ff */
[----:B------:R-:W-:-:S04]  /*04a0*/  SHF.R.U64 R13, R7, 0x18, RZ ;  /* 0x00000018070d7819 */ /* 0x000fc800000012ff */
[----:B---3--:R-:W-:-:S04]  /*04b0*/  IADD3 R10, P0, PT, R14, UR12, RZ ;  /* 0x0000000c0e0a7c10 */ /* 0x008fc8000ff1e0ff */
[----:B------:R-:W-:-:S05]  /*04c0*/  LEA.HI.X.SX32 R11, R14, UR13, 0x1, P0 ;  /* 0x0000000d0e0b7c11 */ /* 0x000fca00080f0eff */
[----:B------:R0:W-:Y:S04]  /*04d0*/  STG.E.U8 desc[UR10][R10.64+0x1], R17 ;  /* 0x000001110a007986 */ /* 0x0001e8000c10110a */
[----:B------:R0:W-:Y:S04]  /*04e0*/  STG.E.U8 desc[UR10][R10.64+0x2], R15 ;  /* 0x0000020f0a007986 */ /* 0x0001e8000c10110a */
[----:B------:R0:W-:Y:S04]  /*04f0*/  STG.E.U8 desc[UR10][R10.64+0x3], R13 ;  /* 0x0000030d0a007986 */ /* 0x0001e8000c10110a */
[----:B------:R0:W-:Y:S04]  /*0500*/  STG.E.U8 desc[UR10][R10.64], R7 ;  /* 0x000000070a007986 */ /* 0x0001e8000c10110a */
[----:B------:R0:W-:Y:S04]  /*0510*/  STG.E.U8 desc[UR10][R10.64+0x4], RZ ;  /* 0x000004ff0a007986 */ /* 0x0001e8000c10110a */
[----:B------:R0:W-:Y:S04]  /*0520*/  STG.E.U8 desc[UR10][R10.64+0x5], RZ ;  /* 0x000005ff0a007986 */ /* 0x0001e8000c10110a */
[----:B------:R0:W-:Y:S04]  /*0530*/  STG.E.U8 desc[UR10][R10.64+0x6], RZ ;  /* 0x000006ff0a007986 */ /* 0x0001e8000c10110a */
[----:B------:R0:W-:Y:S01]  /*0540*/  STG.E.U8 desc[UR10][R10.64+0x7], RZ ;  /* 0x000007ff0a007986 */ /* 0x0001e2000c10110a */
[----:B------:R-:W-:Y:S06]  /*0550*/  MEMBAR.SC.GPU ;  /* 0x0000000000007992 */ /* 0x000fec0000002000 */
[----:B------:R-:W-:-:S00]  /*0560*/  ERRBAR ;  /* 0x00000000000079ab */ /* 0x000fc00000000000 */
[----:B------:R-:W-:Y:S06]  /*0570*/  CGAERRBAR ;  /* 0x00000000000075ab */ /* 0x000fec0000000000 */
[----:B0-----:R-:W-:Y:S01]  /*0580*/  CCTL.IVALL ;  /* 0x00000000ff00798f */ /* 0x001fe20002000000 */
.L_x_4:
[----:B-1-3--:R-:W-:Y:S05]  /*0590*/  BSYNC.RECONVERGENT B0 ;  /* 0x0000000000007941 */ /* 0x00afea0003800200 */
.L_x_2:
[----:B------:R-:W-:Y:S01]  /*05a0*/  VOTEU.ANY UR5, UPT, PT ;  /* 0x0000000000057886 */ /* 0x000fe200038e0100 */
[----:B------:R-:W-:Y:S01]  /*05b0*/  UMOV UR4, URZ ;  /* 0x000000ff00047c82 */ /* 0x000fe20008000000 */
[----:B------:R-:W1:Y:S01]  /*05c0*/  FLO.U32 R17, UR5 ;  /* 0x0000000500117d00 */ /* 0x000e6200080e0000 */
[----:B------:R-:W-:-:S04]  /*05d0*/  UPOPC UR8, UR5 ;  /* 0x00000005000872bf */ /* 0x000fc80008000000 */
[----:B------:R-:W-:-:S04]  /*05e0*/  UIMAD.WIDE.U32 UR8, UR8, 0x1, URZ ;  /* 0x00000001080878a5 */ /* 0x000fc8000f8e00ff */
[----:B------:R-:W-:Y:S02]  /*05f0*/  UIADD3 UR4, UPT, UPT, UR9, UR4, URZ ;  /* 0x0000000409047290 */ /* 0x000fe4000fffe0ff */
[----:B0-----:R-:W-:Y:S02]  /*0600*/  IMAD.U32 R13, RZ, RZ, UR9 ;  /* 0x00000009ff0d7e24 */ /* 0x001fe4000f8e00ff */
[----:B------:R-:W-:Y:S01]  /*0610*/  IMAD.U32 R12, RZ, RZ, UR8 ;  /* 0x00000008ff0c7e24 */ /* 0x000fe2000f8e00ff */
[----:B-1----:R-:W-:Y:S01]  /*0620*/  ISETP.EQ.U32.AND P0, PT, R17, R8, PT ;  /* 0x000000081100720c */ /* 0x002fe20003f02070 */
[----:B------:R-:W-:-:S12]  /*0630*/  IMAD.U32 R13, RZ, RZ, UR4 ;  /* 0x00000004ff0d7e24 */ /* 0x000fd8000f8e00ff */
[----:B------:R-:W2:Y:S04]  /*0640*/  @P0 ATOMG.E.ADD.64.STRONG.GPU PT, R12, desc[UR10][R2.64], R12 ;  /* 0x8000000c020c09a8 */ /* 0x000ea800081ef50a */
[----:B------:R-:W3:Y:S01]  /*0650*/  LDG.E.64 R10, desc[UR10][R4.64] ;  /* 0x0000000a040a7981 */ /* 0x000ee2000c1e1b00 */
[----:B------:R-:W-:Y:S01]  /*0660*/  LOP3.LUT R16, R9, UR5, RZ, 0xc0, !PT ;  /* 0x0000000509107c12 */ /* 0x000fe2000f8ec0ff */
[----:B------:R-:W-:Y:S01]  /*0670*/  UMOV UR4, URZ ;  /* 0x000000ff00047c82 */ /* 0x000fe20008000000 */
[----:B------:R-:W-:Y:S02]  /*0680*/  BSSY.RECONVERGENT B0, `(.L_x_5) ;  /* 0x000002c000007945 */ /* 0x000fe40003800200 */
[----:B------:R-:W0:Y:S01]  /*0690*/  POPC R19, R16 ;  /* 0x0000001000137309 */ /* 0x000e220000000000 */
[----:B--2---:R-:W-:Y:S04]  /*06a0*/  SHFL.IDX PT, R14, R12, R17, 0x1f ;  /* 0x00001f110c0e7589 */ /* 0x004fe800000e0000 */
[----:B------:R-:W0:Y:S01]  /*06b0*/  SHFL.IDX PT, R15, R13, R17, 0x1f ;  /* 0x00001f110d0f7589 */ /* 0x000e2200000e0000 */
[----:B---3--:R-:W-:-:S04]  /*06c0*/  IADD3 R21, P0, PT, R10, UR6, RZ ;  /* 0x000000060a157c10 */ /* 0x008fc8000ff1e0ff */
[----:B------:R-:W-:Y:S01]  /*06d0*/  IADD3.X R10, PT, PT, R11, UR14, RZ, P0, !PT ;  /* 0x0000000e0b0a7c10 */ /* 0x000fe200087fe4ff */
[----:B0-----:R-:W-:-:S04]  /*06e0*/  IMAD.WIDE.U32 R14, R19, 0x1, R14 ;  /* 0x00000001130e7825 */ /* 0x001fc800078e000e */
[----:B------:R-:W-:Y:S01]  /*06f0*/  VIADD R11, R15, UR4 ;  /* 0x000000040f0b7c36 */ /* 0x000fe20008000000 */
[----:B------:R-:W-:-:S04]  /*0700*/  ISETP.GE.U32.AND P0, PT, R14, R21, PT ;  /* 0x000000150e00720c */ /* 0x000fc80003f06070 */
[----:B------:R-:W-:Y:S01]  /*0710*/  ISETP.GE.U32.AND.EX P0, PT, R11, R10, PT, P0 ;  /* 0x0000000a0b00720c */ /* 0x000fe20003f06100 */
[----:B------:R-:W-:Y:S02]  /*0720*/  VIADD R10, R6, 0x1 ;  /* 0x00000001060a7836 */ /* 0x000fe40000000000 */
[----:B------:R-:W-:-:S10]  /*0730*/  @P1 IMAD.MOV R10, RZ, RZ, R6 ;  /* 0x000000ffff0a1224 */ /* 0x000fd400078e0206 */
[----:B------:R-:W-:Y:S05]  /*0740*/  @!P0 BRA `(.L_x_6) ;  /* 0x00000000002c8947 */ /* 0x000fea0003800000 */
        /* <DEDUP_REMOVED lines=9> */
[----:B------:R0:W5:Y:S01]  /*07e0*/  @P1 ATOMG.E.ADD.64.STRONG.GPU PT, RZ, desc[UR10][R2.64], R12 ;  /* 0x8000000c02ff19a8 */ /* 0x00016200081ef50a */
[----:B------:R-:W-:Y:S05]  /*07f0*/  BRA `(.L_x_7) ;  /* 0x0000000000507947 */ /* 0x000fea0003800000 */
.L_x_6:
[----:B------:R-:W-:Y:S01]  /*0800*/  LOP3.LUT R14, R14, UR7, RZ, 0xc0, !PT ;  /* 0x000000070e0e7c12 */ /* 0x000fe2000f8ec0ff */
[----:B------:R-:W-:-:S04]  /*0810*/  VIADD R11, R7, 0x1 ;  /* 0x00000001070b7836 */ /* 0x000fc80000000000 */
[----:B------:R-:W-:Y:S01]  /*0820*/  IMAD R14, R14, 0x520, RZ ;  /* 0x000005200e0e7824 */ /* 0x000fe200078e02ff */
[C---:B------:R-:W-:Y:S02]  /*0830*/  SHF.R.U64 R19, R11.reuse, 0x8, RZ ;  /* 0x000000080b137819 */ /* 0x040fe400000012ff */
[C---:B------:R-:W-:Y:S02]  /*0840*/  SHF.R.U64 R17, R11.reuse, 0x10, RZ ;  /* 0x000000100b117819 */ /* 0x040fe400000012ff */
[C---:B------:R-:W-:Y:S02]  /*0850*/  IADD3 R12, P1, PT, R14.reuse, UR12, RZ ;  /* 0x0000000c0e0c7c10 */ /* 0x040fe4000ff3e0ff */
[----:B------:R-:W-:Y:S02]  /*0860*/  SHF.R.U64 R15, R11, 0x18, RZ ;  /* 0x000000180b0f7819 */ /* 0x000fe400000012ff */
        /* <DEDUP_REMOVED lines=13> */
.L_x_7:
[----:B------:R-:W-:Y:S05]  /*0940*/  BSYNC.RECONVERGENT B0 ;  /* 0x0000000000007941 */ /* 0x000fea0003800200 */
.L_x_5:
[----:B------:R-:W-:Y:S01]  /*0950*/  VOTEU.ANY UR5, UPT, PT ;  /* 0x0000000000057886 */ /* 0x000fe200038e0100 */
[----:B------:R-:W-:Y:S01]  /*0960*/  UMOV UR4, URZ ;  /* 0x000000ff00047c82 */ /* 0x000fe20008000000 */
[----:B------:R-:W1:Y:S01]  /*0970*/  FLO.U32 R11, UR5 ;  /* 0x00000005000b7d00 */ /* 0x000e6200080e0000 */
[----:B------:R-:W-:-:S04]  /*0980*/  UPOPC UR8, UR5 ;  /* 0x00000005000872bf */ /* 0x000fc80008000000 */
[----:B------:R-:W-:-:S04]  /*0990*/  UIMAD.WIDE.U32 UR8, UR8, 0x1, URZ ;  /* 0x00000001080878a5 */ /* 0x000fc8000f8e00ff */
[----:B------:R-:W-:Y:S02]  /*09a0*/  UIADD3 UR4, UPT, UPT, UR9, UR4, URZ ;  /* 0x0000000409047290 */ /* 0x000fe4000fffe0ff */
[----:B------:R-:W-:Y:S02]  /*09b0*/  IMAD.U32 R15, RZ, RZ, UR9 ;  /* 0x00000009ff0f7e24 */ /* 0x000fe4000f8e00ff */
[----:B------:R-:W-:Y:S01]  /*09c0*/  IMAD.U32 R14, RZ, RZ, UR8 ;  /* 0x00000008ff0e7e24 */ /* 0x000fe2000f8e00ff */
[----:B-1----:R-:W-:Y:S01]  /*09d0*/  ISETP.EQ.U32.AND P1, PT, R11, R8, PT ;  /* 0x000000080b00720c */ /* 0x002fe20003f22070 */
[----:B------:R-:W-:-:S12]  /*09e0*/  IMAD.U32 R15, RZ, RZ, UR4 ;  /* 0x00000004ff0f7e24 */ /* 0x000fd8000f8e00ff */
[----:B------:R-:W2:Y:S04]  /*09f0*/  @P1 ATOMG.E.ADD.64.STRONG.GPU PT, R14, desc[UR10][R2.64], R14 ;  /* 0x8000000e020e19a8 */ /* 0x000ea800081ef50a */
[----:B0-----:R-:W3:Y:S01]  /*0a00*/  LDG.E.64 R12, desc[UR10][R4.64] ;  /* 0x0000000a040c7981 */ /* 0x001ee2000c1e1b00 */
[----:B------:R-:W-:Y:S01]  /*0a10*/  LOP3.LUT R18, R9, UR5, RZ, 0xc0, !PT ;  /* 0x0000000509127c12 */ /* 0x000fe2000f8ec0ff */
[----:B------:R-:W-:Y:S01]  /*0a20*/  UMOV UR4, URZ ;  /* 0x000000ff00047c82 */ /* 0x000fe20008000000 */
[----:B------:R-:W-:Y:S01]  /*0a30*/  BSSY.RECONVERGENT B0, `(.L_x_8) ;  /* 0x000002c000007945 */ /* 0x000fe20003800200 */
[----:B------:R-:W-:Y:S01]  /*0a40*/  VIADD R6, R10, 0x1 ;  /* 0x000000010a067836 */ /* 0x000fe20000000000 */
[----:B------:R-:W0:Y:S01]  /*0a50*/  POPC R19, R18 ;  /* 0x0000001200137309 */ /* 0x000e220000000000 */
[----:B------:R-:W-:Y:S01]  /*0a60*/  @P0 IMAD.MOV R6, RZ, RZ, R10 ;  /* 0x000000ffff060224 */ /* 0x000fe200078e020a */
[----:B--2---:R-:W-:Y:S04]  /*0a70*/  SHFL.IDX PT, R16, R14, R11, 0x1f ;  /* 0x00001f0b0e107589 */ /* 0x004fe800000e0000 */
[----:B------:R-:W0:Y:S01]  /*0a80*/  SHFL.IDX PT, R17, R15, R11, 0x1f ;  /* 0x00001f0b0f117589 */ /* 0x000e2200000e0000 */
[----:B---3--:R-:W-:-:S04]  /*0a90*/  IADD3 R21, P1, PT, R12, UR6, RZ ;  /* 0x000000060c157c10 */ /* 0x008fc8000ff3e0ff */
[----:B------:R-:W-:Y:S01]  /*0aa0*/  IADD3.X R12, PT, PT, R13, UR14, RZ, P1, !PT ;  /* 0x0000000e0d0c7c10 */ /* 0x000fe20008ffe4ff */
[----:B0-----:R-:W-:-:S04]  /*0ab0*/  IMAD.WIDE.U32 R16, R19, 0x1, R16 ;  /* 0x0000000113107825 */ /* 0x001fc800078e0010 */
[----:B------:R-:W-:Y:S01]  /*0ac0*/  VIADD R13, R17, UR4 ;  /* 0x00000004110d7c36 */ /* 0x000fe20008000000 */
[----:B------:R-:W-:-:S04]  /*0ad0*/  ISETP.GE.U32.AND P1, PT, R16, R21, PT ;  /* 0x000000151000720c */ /* 0x000fc80003f26070 */
[----:B------:R-:W-:-:S13]  /*0ae0*/  ISETP.GE.U32.AND.EX P1, PT, R13, R12, PT, P1 ;  /* 0x0000000c0d00720c */ /* 0x000fda0003f26110 */
[----:B------:R-:W-:Y:S05]  /*0af0*/  @!P1 BRA `(.L_x_9) ;  /* 0x00000000002c9947 */ /* 0x000fea0003800000 */
[----:B------:R-:W-:Y:S02]  /*0b00*/  VOTEU.ANY UR4, UPT, PT ;  /* 0x0000000000047886 */ /* 0x000fe400038e0100 */
[----:B------:R-:W-:Y:S02]  /*0b10*/  UPOPC UR5, UR4 ;  /* 0x00000004000572bf */ /* 0x000fe40008000000 */
[----:B------:R-:W-:Y:S02]  /*0b20*/  UFLO.U32 UR4, UR4 ;  /* 0x00000004000472bd */ /* 0x000fe400080e0000 */
[----:B------:R-:W-:-:S04]  /*0b30*/  UIMAD.WIDE.U32 UR8, UR5, -0x1, URZ ;  /* 0xffffffff050878a5 */ /* 0x000fc8000f8e00ff */
[----:B------:R-:W-:Y:S01]  /*0b40*/  ISETP.EQ.U32.AND P0, PT, R8, UR4, PT ;  /* 0x0000000408007c0c */ /* 0x000fe2000bf02070 */
[----:B------:R-:W-:Y:S02]  /*0b50*/  UIADD3 UR5, UPT, UPT, UR9, -UR5, URZ ;  /* 0x8000000509057290 */ /* 0x000fe4000fffe0ff */
[----:B------:R-:W-:Y:S01]  /*0b60*/  IMAD.U32 R11, RZ, RZ, UR9 ;  /* 0x00000009ff0b7e24 */ /* 0x000fe2000f8e00ff */
[----:B------:R-:W-:-:S03]  /*0b70*/  MOV R10, UR8 ;  /* 0x00000008000a7c02 */ /* 0x000fc60008000f00 */
[----:B------:R-:W-:-:S06]  /*0b80*/  IMAD.U32 R11, RZ, RZ, UR5 ;  /* 0x00000005ff0b7e24 */ /* 0x000fcc000f8e00ff */
[----:B------:R0:W5:Y:S01]  /*0b90*/  @P0 ATOMG.E.ADD.64.STRONG.GPU PT, RZ, desc[UR10][R2.64], R10 ;  /* 0x8000000a02ff09a8 */ /* 0x00016200081ef50a */
[----:B------:R-:W-:Y:S05]  /*0ba0*/  BRA `(.L_x_10) ;  /* 0x0000000000507947 */ /* 0x000fea0003800000 */
.L_x_9:
        /* <DEDUP_REMOVED lines=20> */
.L_x_10:
[----:B------:R-:W-:Y:S05]  /*0cf0*/  BSYNC.RECONVERGENT B0 ;  /* 0x0000000000007941 */ /* 0x000fea0003800200 */
.L_x_8:
        /* <DEDUP_REMOVED lines=14> */
[----:B------:R-:W-:Y:S04]  /*0de0*/  BSSY.RECONVERGENT B0, `(.L_x_11) ;  /* 0x000002c000007945 */ /* 0x000fe80003800200 */
        /* <DEDUP_REMOVED lines=23> */
.L_x_12:
        /* <DEDUP_REMOVED lines=20> */
.L_x_13:
[----:B------:R-:W-:Y:S05]  /*10a0*/  BSYNC.RECONVERGENT B0 ;  /* 0x0000000000007941 */ /* 0x000fea0003800200 */
.L_x_11:
[----:B------:R-:W-:Y:S02]  /*10b0*/  VIADD R7, R7, 0x4 ;  /* 0x0000000407077836 */ /* 0x000fe40000000000 */
[----:B------:R-:W-:Y:S02]  /*10c0*/  VIADD R6, R10, 0x1 ;  /* 0x000000010a067836 */ /* 0x000fe40000000000 */
[----:B------:R-:W-:Y:S01]  /*10d0*/  @P0 IMAD.MOV R6, RZ, RZ, R10 ;  /* 0x000000ffff060224 */ /* 0x000fe200078e020a */
[----:B------:R-:W-:-:S13]  /*10e0*/  ISETP.NE.AND P1, PT, R7, R0, PT ;  /* 0x000000000700720c */ /* 0x000fda0003f25270 */
[----:B------:R-:W-:Y:S05]  /*10f0*/  @P1 BRA `(.L_x_14) ;  /* 0xfffffff0003c1947 */ /* 0x000fea000383ffff */
.L_x_1:
[----:B------:R-:W-:-:S09]  /*1100*/  UISETP.NE.AND UP0, UPT, UR15, URZ, UPT ;  /* 0x000000ff0f00728c */ /* 0x000fd2000bf05270 */
[----:B------:R-:W-:Y:S05]  /*1110*/  BRA.U !UP0, `(.L_x_0) ;  /* 0x0000000508187547 */ /* 0x000fea000b800000 */
[----:B0-----:R-:W0:Y:S01]  /*1120*/  LDC.64 R2, c[0x0][0x388] ;  /* 0x0000e200ff027b82 */ /* 0x001e220000000a00 */
[----:B------:R-:W1:Y:S01]  /*1130*/  LDCU UR12, c[0x0][0x398] ;  /* 0x00007300ff0c77ac */ /* 0x000e620008000800 */
[----:B------:R-:W2:Y:S06]  /*1140*/  LDCU.64 UR16, c[0x0][0x380] ;  /* 0x00007000ff1077ac */ /* 0x000eac0008000a00 */
[----:B------:R-:W3:Y:S01]  /*1150*/  LDC.64 R4, c[0x0][0x390] ;  /* 0x0000e400ff047b82 */ /* 0x000ee20000000a00 */
[----:B------:R-:W-:-:S05]  /*1160*/  UMOV UR4, URZ ;  /* 0x000000ff00047c82 */ /* 0x000fca0008000000 */
.L_x_18:
[----:B------:R-:W4:Y:S01]  /*1170*/  S2R R16, SR_LANEID ;  /* 0x0000000000107919 */ /* 0x000f220000000000 */
        /* <DEDUP_REMOVED lines=8> */
[----:B------:R-:W-:Y:S02]  /*1200*/  MOV R11, UR5 ;  /* 0x00000005000b7c02 */ /* 0x000fe40008000f00 */
[----:B----4-:R-:W-:-:S13]  /*1210*/  ISETP.EQ.U32.AND P0, PT, R7, R16, PT ;  /* 0x000000100700720c */ /* 0x010fda0003f02070 */
[----:B0-----:R-:W4:Y:S04]  /*1220*/  @P0 ATOMG.E.ADD.64.STRONG.GPU PT, R10, desc[UR10][R2.64], R10 ;  /* 0x8000000a020a09a8 */ /* 0x001f2800081ef50a */
[----:B---3--:R-:W3:Y:S01]  /*1230*/  LDG.E.64 R8, desc[UR10][R4.64] ;  /* 0x0000000a04087981 */ /* 0x008ee2000c1e1b00 */
[----:B------:R-:W-:Y:S01]  /*1240*/  UMOV UR5, URZ ;  /* 0x000000ff00057c82 */ /* 0x000fe20008000000 */
[----:B------:R-:W-:Y:S01]  /*1250*/  UIADD3 UR4, UPT, UPT, UR4, 0x1, URZ ;  /* 0x0000000104047890 */ /* 0x000fe2000fffe0ff */
[----:B------:R-:W-:Y:S01]  /*1260*/  BSSY.RECONVERGENT B0, `(.L_x_15) ;  /* 0x000002c000007945 */ /* 0x000fe20003800200 */
[----:B------:R-:W0:Y:S02]  /*1270*/  S2R R14, SR_LTMASK ;  /* 0x00000000000e7919 */ /* 0x000e240000003900 */
[----:B------:R-:W-:Y:S01]  /*1280*/  UISETP.NE.AND UP0, UPT, UR4, UR15, UPT ;  /* 0x0000000f0400728c */ /* 0x000fe2000bf05270 */
[----:B0-----:R-:W-:-:S04]  /*1290*/  LOP3.LUT R14, R14, UR7, RZ, 0xc0, !PT ;  /* 0x000000070e0e7c12 */ /* 0x001fc8000f8ec0ff */
[----:B------:R-:W0:Y:S01]  /*12a0*/  POPC R15, R14 ;  /* 0x0000000e000f7309 */ /* 0x000e220000000000 */
[----:B----4-:R-:W-:Y:S04]  /*12b0*/  SHFL.IDX PT, R12, R10, R7, 0x1f ;  /* 0x00001f070a0c7589 */ /* 0x010fe800000e0000 */
        /* <DEDUP_REMOVED lines=19> */
.L_x_16:
[----:B-1----:R-:W-:Y:S02]  /*13f0*/  LOP3.LUT R12, R12, UR12, RZ, 0xc0, !PT ;  /* 0x0000000c0c0c7c12 */ /* 0x002fe4000f8ec0ff */
[C---:B------:R-:W-:Y:S02]  /*1400*/  SHF.R.U64 R13, R0.reuse, 0x8, RZ ;  /* 0x00000008000d7819 */ /* 0x040fe400000012ff */
[----:B------:R-:W-:Y:S01]  /*1410*/  SHF.R.U64 R11, R0, 0x10, RZ ;  /* 0x00000010000b7819 */ /* 0x000fe200000012ff */
[----:B------:R-:W-:Y:S01]  /*1420*/  IMAD R12, R12, 0x520, RZ ;  /* 0x000005200c0c7824 */ /* 0x000fe200078e02ff */
[----:B------:R-:W-:-:S04]  /*1430*/  SHF.R.U64 R7, R0, 0x18, RZ ;  /* 0x0000001800077819 */ /* 0x000fc800000012ff */
[----:B--2---:R-:W-:-:S04]  /*1440*/  IADD3 R8, P1, PT, R12, UR16, RZ ;  /* 0x000000100c087c10 */ /* 0x004fc8000ff3e0ff */
        /* <DEDUP_REMOVED lines=12> */
[----:B---3--:R-:W-:Y:S01]  /*1510*/  CCTL.IVALL ;  /* 0x00000000ff00798f */ /* 0x008fe20002000000 */
.L_x_17:
[----:B-12---:R-:W-:Y:S05]  /*1520*/  BSYNC.RECONVERGENT B0 ;  /* 0x0000000000007941 */ /* 0x006fea0003800200 */
.L_x_15:
[----:B------:R-:W-:Y:S02]  /*1530*/  VIADD R7, R6, 0x1 ;  /* 0x0000000106077836 */ /* 0x000fe40000000000 */
[----:B------:R-:W-:Y:S02]  /*1540*/  @P0 IMAD.MOV R7, RZ, RZ, R6 ;  /* 0x000000ffff070224 */ /* 0x000fe400078e0206 */
[----:B------:R-:W-:Y:S02]  /*1550*/  VIADD R0, R0, 0x1 ;  /* 0x0000000100007836 */ /* 0x000fe40000000000 */
[----:B------:R-:W-:Y:S01]  /*1560*/  IMAD.MOV.U32 R6, RZ, RZ, R7 ;  /* 0x000000ffff067224 */ /* 0x000fe200078e0007 */
[----:B------:R-:W-:Y:S06]  /*1570*/  BRA.U UP0, `(.L_x_18) ;  /* 0xfffffff900fc7547 */ /* 0x000fec000b83ffff */
.L_x_0:
[----:B------:R-:W1:Y:S01]  /*1580*/  LDCU UR4, c[0x0][0x39c] ;  /* 0x00007380ff0477ac */ /* 0x000e620008000800 */
[----:B0-----:R-:W0:Y:S01]  /*1590*/  LDC.64 R2, c[0x0][0x3a0] ;  /* 0x0000e800ff027b82 */ /* 0x001e220000000a00 */
[----:B------:R-:W-:Y:S02]  /*15a0*/  IMAD.MOV.U32 R5, RZ, RZ, RZ ;  /* 0x000000ffff057224 */ /* 0x000fe400078e00ff */
[----:B------:R-:W-:Y:S01]  /*15b0*/  IMAD.MOV.U32 R0, RZ, RZ, RZ ;  /* 0x000000ffff007224 */ /* 0x000fe200078e00ff */
[----:B-1----:R-:W-:Y:S01]  /*15c0*/  ISETP.NE.AND P0, PT, R6, UR4, PT ;  /* 0x0000000406007c0c */ /* 0x002fe2000bf05270 */
[----:B------:R-:W-:-:S03]  /*15d0*/  UISETP.GE.AND UP0, UPT, UR4, 0x1, UPT ;  /* 0x000000010400788c */ /* 0x000fc6000bf06270 */
[----:B------:R-:W-:-:S05]  /*15e0*/  SEL R4, RZ, 0x1, P0 ;  /* 0x00000001ff047807 */ /* 0x000fca0000000000 */
[----:B0-----:R0:W-:Y:S01]  /*15f0*/  STG.E.64 desc[UR10][R2.64], R4 ;  /* 0x0000000402007986 */ /* 0x0011e2000c101b0a */
[----:B------:R-:W-:Y:S05]  /*1600*/  BRA.U !UP0, `(.L_x_19) ;  /* 0x0000000508e47547 */ /* 0x000fea000b800000 */
[----:B------:R-:W1:Y:S01]  /*1610*/  LDC R6, c[0x0][0x398] ;  /* 0x0000e600ff067b82 */ /* 0x000e620000000800 */
[----:B------:R-:W-:Y:S01]  /*1620*/  USHF.L.U32 UR4, UR4, 0x1, URZ ;  /* 0x0000000104047899 */ /* 0x000fe200080006ff */
[----:B------:R-:W-:Y:S01]  /*1630*/  BSSY B0, `(.L_x_19) ;  /* 0x0000076000007945 */ /* 0x000fe20003800000 */
[----:B------:R-:W-:Y:S01]  /*1640*/  IMAD.MOV.U32 R16, RZ, RZ, RZ ;  /* 0x000000ffff107224 */ /* 0x000fe200078e00ff */
[----:B------:R-:W2:Y:S01]  /*1650*/  LDCU UR12, c[0x0][0x398] ;  /* 0x00007300ff0c77ac */ /* 0x000ea20008000800 */
[----:B------:R-:W-:-:S03]  /*1660*/  IMAD.MOV.U32 R0, RZ, RZ, RZ ;  /* 0x000000ffff007224 */ /* 0x000fc600078e00ff */
[----:B0-----:R-:W0:Y:S01]  /*1670*/  LDC.64 R2, c[0x0][0x388] ;  /* 0x0000e200ff027b82 */ /* 0x001e220000000a00 */
[----:B------:R-:W-:Y:S01]  /*1680*/  UISETP.LT.AND UP0, UPT, UR4, 0x1, UPT ;  /* 0x000000010400788c */ /* 0x000fe2000bf01270 */
[----:B------:R-:W3:Y:S03]  /*1690*/  LDCU.64 UR14, c[0x0][0x380] ;  /* 0x00007000ff0e77ac */ /* 0x000ee60008000a00 */
[----:B------:R-:W-:-:S03]  /*16a0*/  USEL UR5, UR4, 0x1, !UP0 ;  /* 0x0000000104057887 */ /* 0x000fc6000c000000 */
[----:B------:R-:W4:Y:S01]  /*16b0*/  LDC.64 R4, c[0x0][0x390] ;  /* 0x0000e400ff047b82 */ /* 0x000f220000000a00 */
[----:B-123--:R-:W-:-:S08]  /*16c0*/  VIADD R6, R6, 0x1 ;  /* 0x0000000106067836 */ /* 0x00efd00000000000 */
.L_x_25:
[----:B0-----:R-:W2:Y:S04]  /*16d0*/  LDG.E.64 R8, desc[UR10][R2.64] ;  /* 0x0000000a02087981 */ /* 0x001ea8000c1e1b00 */
[----:B----4-:R-:W2:Y:S01]  /*16e0*/  LDG.E.64 R10, desc[UR10][R4.64] ;  /* 0x0000000a040a7981 */ /* 0x010ea2000c1e1b00 */
[----:B------:R-:W-:Y:S05]  /*16f0*/  YIELD ;  /* 0x0000000000007946 */ /* 0x000fea0003800000 */
[----:B--2---:R-:W-:-:S04]  /*1700*/  ISETP.GE.U32.AND P0, PT, R10, R8, PT ;  /* 0x000000080a00720c */ /* 0x004fc80003f06070 */
[----:B------:R-:W-:-:S13]  /*1710*/  ISETP.GE.U32.AND.EX P0, PT, R11, R9, PT, P0 ;  /* 0x000000090b00720c */ /* 0x000fda0003f06100 */
[----:B------:R-:W-:Y:S05]  /*1720*/  @P0 BRA `(.L_x_20) ;  /* 0x0000000400980947 */ /* 0x000fea0003800000 */
[----:B------:R-:W0:Y:S01]  /*1730*/  S2R R7, SR_LANEID ;  /* 0x0000000000077919 */ /* 0x000e220000000000 */
[----:B------:R-:W-:Y:S01]  /*1740*/  VOTEU.ANY UR8, UPT, PT ;  /* 0x0000000000087886 */ /* 0x000fe200038e0100 */
[----:B------:R-:W-:Y:S01]  /*1750*/  UMOV UR4, URZ ;  /* 0x000000ff00047c82 */ /* 0x000fe20008000000 */
[----:B------:R-:W0:Y:S01]  /*1760*/  FLO.U32 R9, UR8 ;  /* 0x0000000800097d00 */ /* 0x000e2200080e0000 */
[----:B------:R-:W-:-:S04]  /*1770*/  UPOPC UR6, UR8 ;  /* 0x00000008000672bf */ /* 0x000fc80008000000 */
[----:B------:R-:W-:-:S04]  /*1780*/  UIMAD.WIDE.U32 UR6, UR6, 0x1, URZ ;  /* 0x00000001060678a5 */ /* 0x000fc8000f8e00ff */
[----:B------:R-:W-:Y:S02]  /*1790*/  UIADD3 UR4, UPT, UPT, UR7, UR4, URZ ;  /* 0x0000000407047290 */ /* 0x000fe4000fffe0ff */
[----:B------:R-:W-:Y:S02]  /*17a0*/  IMAD.U32 R13, RZ, RZ, UR7 ;  /* 0x00000007ff0d7e24 */ /* 0x000fe4000f8e00ff */
[----:B------:R-:W-:Y:S02]  /*17b0*/  IMAD.U32 R12, RZ, RZ, UR6 ;  /* 0x00000006ff0c7e24 */ /* 0x000fe4000f8e00ff */
[----:B------:R-:W-:Y:S01]  /*17c0*/  IMAD.U32 R13, RZ, RZ, UR4 ;  /* 0x00000004ff0d7e24 */ /* 0x000fe2000f8e00ff */
[----:B0-----:R-:W-:-:S13]  /*17d0*/  ISETP.EQ.U32.AND P0, PT, R9, R7, PT ;  /* 0x000000070900720c */ /* 0x001fda0003f02070 */
[----:B------:R-:W2:Y:S04]  /*17e0*/  @P0 ATOMG.E.ADD.64.STRONG.GPU PT, R12, desc[UR10][R4.64], R12 ;  /* 0x8000000c040c09a8 */ /* 0x000ea800081ef50a */
[----:B------:R-:W3:Y:S01]  /*17f0*/  LDG.E.64 R10, desc[UR10][R2.64] ;  /* 0x0000000a020a7981 */ /* 0x000ee2000c1e1b00 */
[----:B------:R-:W-:Y:S01]  /*1800*/  UMOV UR4, URZ ;  /* 0x000000ff00047c82 */ /* 0x000fe20008000000 */
[----:B------:R-:W0:Y:S02]  /*1810*/  S2R R8, SR_LTMASK ;  /* 0x0000000000087919 */ /* 0x000e240000003900 */
[----:B0-----:R-:W-:-:S06]  /*1820*/  LOP3.LUT R17, R8, UR8, RZ, 0xc0, !PT ;  /* 0x0000000808117c12 */ /* 0x001fcc000f8ec0ff */
[----:B------:R-:W0:Y:S01]  /*1830*/  POPC R17, R17 ;  /* 0x0000001100117309 */ /* 0x000e220000000000 */
[----:B--2---:R-:W-:Y:S04]  /*1840*/  SHFL.IDX PT, R14, R12, R9, 0x1f ;  /* 0x00001f090c0e7589 */ /* 0x004fe800000e0000 */
[----:B------:R-:W0:Y:S02]  /*1850*/  SHFL.IDX PT, R15, R13, R9, 0x1f ;  /* 0x00001f090d0f7589 */ /* 0x000e2400000e0000 */
[----:B0-----:R-:W-:-:S04]  /*1860*/  IMAD.WIDE.U32 R14, R17, 0x1, R14 ;  /* 0x00000001110e7825 */ /* 0x001fc800078e000e */
[----:B------:R-:W-:Y:S01]  /*1870*/  VIADD R15, R15, UR4 ;  /* 0x000000040f0f7c36 */ /* 0x000fe20008000000 */
[----:B---3--:R-:W-:-:S04]  /*1880*/  ISETP.GE.U32.AND P0, PT, R14, R10, PT ;  /* 0x0000000a0e00720c */ /* 0x008fc80003f06070 */
[----:B------:R-:W-:-:S13]  /*1890*/  ISETP.GE.U32.AND.EX P0, PT, R15, R11, PT, P0 ;  /* 0x0000000b0f00720c */ /* 0x000fda0003f06100 */
[----:B------:R-:W-:Y:S05]  /*18a0*/  @P0 BRA `(.L_x_21) ;  /* 0x0000000400100947 */ /* 0x000fea0003800000 */
[----:B------:R-:W-:Y:S06]  /*18b0*/  MEMBAR.SC.GPU ;  /* 0x0000000000007992 */ /* 0x000fec0000002000 */
[----:B------:R-:W-:-:S00]  /*18c0*/  ERRBAR ;  /* 0x00000000000079ab */ /* 0x000fc00000000000 */
[----:B------:R-:W-:Y:S06]  /*18d0*/  CGAERRBAR ;  /* 0x00000000000075ab */ /* 0x000fec0000000000 */
[----:B------:R-:W-:Y:S01]  /*18e0*/  CCTL.IVALL ;  /* 0x00000000ff00798f */ /* 0x000fe20002000000 */
[----:B------:R-:W-:Y:S01]  /*18f0*/  VOTEU.ANY UR8, UPT, PT ;  /* 0x0000000000087886 */ /* 0x000fe200038e0100 */
[----:B------:R-:W-:Y:S01]  /*1900*/  UMOV UR4, URZ ;  /* 0x000000ff00047c82 */ /* 0x000fe20008000000 */
[----:B------:R-:W0:Y:S01]  /*1910*/  FLO.U32 R17, UR8 ;  /* 0x0000000800117d00 */ /* 0x000e2200080e0000 */
[----:B------:R-:W-:-:S04]  /*1920*/  UPOPC UR6, UR8 ;  /* 0x00000008000672bf */ /* 0x000fc80008000000 */
[----:B------:R-:W-:-:S04]  /*1930*/  UIMAD.WIDE.U32 UR6, UR6, 0x1, URZ ;  /* 0x00000001060678a5 */ /* 0x000fc8000f8e00ff */
[----:B------:R-:W-:Y:S02]  /*1940*/  UIADD3 UR4, UPT, UPT, UR7, UR4, URZ ;  /* 0x0000000407047290 */ /* 0x000fe4000fffe0ff */
[----:B------:R-:W-:Y:S01]  /*1950*/  IMAD.U32 R13, RZ, RZ, UR7 ;  /* 0x00000007ff0d7e24 */ /* 0x000fe2000f8e00ff */
[----:B------:R-:W-:Y:S02]  /*1960*/  MOV R12, UR6 ;  /* 0x00000006000c7c02 */ /* 0x000fe40008000f00 */
[----:B0-----:R-:W-:Y:S01]  /*1970*/  ISETP.EQ.U32.AND P0, PT, R17, R7, PT ;  /* 0x000000071100720c */ /* 0x001fe20003f02070 */
        /* <DEDUP_REMOVED lines=9> */
[----:B---3--:R-:W-:-:S04]  /*1a10*/  IADD3 R19, P0, PT, R6, R10, RZ ;  /* 0x0000000a06137210 */ /* 0x008fc80007f1e0ff */
[----:B------:R-:W-:Y:S01]  /*1a20*/  LEA.HI.X.SX32 R10, R6, R11, 0x1, P0 ;  /* 0x0000000b060a7211 */ /* 0x000fe200000f0eff */
        /* <DEDUP_REMOVED lines=16> */
.L_x_23:
[----:B------:R-:W-:Y:S01]  /*1b30*/  LOP3.LUT R8, R8, UR12, RZ, 0xc0, !PT ;  /* 0x0000000c08087c12 */ /* 0x000fe2000f8ec0ff */
[----:B------:R-:W-:-:S04]  /*1b40*/  VIADD R7, R16, 0x2710 ;  /* 0x0000271010077836 */ /* 0x000fc80000000000 */
[----:B------:R-:W-:Y:S01]  /*1b50*/  IMAD R9, R8, 0x520, RZ ;  /* 0x0000052008097824 */ /* 0x000fe200078e02ff */
[C---:B------:R-:W-:Y:S02]  /*1b60*/  SHF.R.U64 R15, R7.reuse, 0x18, RZ ;  /* 0x00000018070f7819 */ /* 0x040fe400000012ff */
[----:B------:R-:W-:Y:S02]  /*1b70*/  SHF.R.U64 R13, R7, 0x10, RZ ;  /* 0x00000010070d7819 */ /* 0x000fe400000012ff */
[----:B------:R-:W-:Y:S02]  /*1b80*/  IADD3 R8, P1, PT, R9, UR14, RZ ;  /* 0x0000000e09087c10 */ /* 0x000fe4000ff3e0ff */
        /* <DEDUP_REMOVED lines=14> */
.L_x_24:
[----:B------:R-:W-:Y:S05]  /*1c70*/  BSYNC.RECONVERGENT B1 ;  /* 0x0000000000017941 */ /* 0x000fea0003800200 */
.L_x_22:
[----:B------:R-:W-:Y:S02]  /*1c80*/  VIADD R16, R16, 0x1 ;  /* 0x0000000110107836 */ /* 0x000fe40000000000 */
[----:B------:R-:W-:Y:S02]  /*1c90*/  VIADD R7, R0, 0x1 ;  /* 0x0000000100077836 */ /* 0x000fe40000000000 */
[----:B------:R-:W-:Y:S01]  /*1ca0*/  @P0 IMAD.MOV R7, RZ, RZ, R0 ;  /* 0x000000ffff070224 */ /* 0x000fe200078e0200 */
[----:B------:R-:W-:-:S03]  /*1cb0*/  ISETP.NE.AND P1, PT, R16, UR5, PT ;  /* 0x0000000510007c0c */ /* 0x000fc6000bf25270 */
[----:B------:R-:W-:-:S10]  /*1cc0*/  IMAD.MOV.U32 R0, RZ, RZ, R7 ;  /* 0x000000ffff007224 */ /* 0x000fd400078e0007 */
[----:B------:R-:W-:Y:S05]  /*1cd0*/  @P1 BRA `(.L_x_25) ;  /* 0xfffffff8007c1947 */ /* 0x000fea000383ffff */
[----:B------:R-:W-:Y:S05]  /*1ce0*/  BRA `(.L_x_20) ;  /* 0x0000000000287947 */ /* 0x000fea0003800000 */
.L_x_21:
        /* <DEDUP_REMOVED lines=9> */
[----:B------:R1:W5:Y:S02]  /*1d80*/  @P0 ATOMG.E.ADD.64.STRONG.GPU PT, RZ, desc[UR10][R4.64], R2 ;  /* 0x8000000204ff09a8 */ /* 0x00036400081ef50a */
.L_x_20:
[----:B------:R-:W-:Y:S05]  /*1d90*/  BSYNC B0 ;  /* 0x0000000000007941 */ /* 0x000fea0003800000 */
.L_x_19:
[----:B01----:R-:W0:Y:S01]  /*1da0*/  LDC.64 R4, c[0x0][0x3a0] ;  /* 0x0000e800ff047b82 */ /* 0x003e220000000a00 */
[----:B------:R-:W-:Y:S02]  /*1db0*/  IMAD.MOV.U32 R2, RZ, RZ, R0 ;  /* 0x000000ffff027224 */ /* 0x000fe400078e0000 */
[----:B------:R-:W-:-:S05]  /*1dc0*/  IMAD.MOV.U32 R3, RZ, RZ, RZ ;  /* 0x000000ffff037224 */ /* 0x000fca00078e00ff */
[----:B0-----:R-:W-:Y:S01]  /*1dd0*/  STG.E.64 desc[UR10][R4.64+0x8], R2 ;  /* 0x0000080204007986 */ /* 0x001fe2000c101b0a */
[----:B------:R-:W-:Y:S05]  /*1de0*/  EXIT ;  /* 0x000000000000794d */ /* 0x000fea0003800000 */
.L_x_26:
[----:B------:R-:W-:-:S00]  /*1df0*/  BRA `(.L_x_26) ;  /* 0xfffffffc00fc7947 */ /* 0x000fc0000383ffff */
[----:B------:R-:W-:-:S00]  /*1e00*/  NOP ;  /* 0x0000000000007918 */ /* 0x000fc00000000000 */
[----:B------:R-:W-:-:S00]  /*1e10*/  NOP ;  /* 0x0000000000007918 */ /* 0x000fc00000000000 */
[----:B------:R-:W-:-:S00]  /*1e20*/  NOP ;  /* 0x0000000000007918 */ /* 0x000fc00000000000 */
[----:B------:R-:W-:-:S00]  /*1e30*/  NOP ;  /* 0x0000000000007918 */ /* 0x000fc00000000000 */
[----:B------:R-:W-:-:S00]  /*1e40*/  NOP ;  /* 0x0000000000007918 */ /* 0x000fc00000000000 */
[----:B------:R-:W-:-:S00]  /*1e50*/  NOP ;  /* 0x0000000000007918 */ /* 0x000fc00000000000 */
[----:B------:R-:W-:-:S00]  /*1e60*/  NOP ;  /* 0x0000000000007918 */ /* 0x000fc00000000000 */
[----:B------:R-:W-:-:S00]  /*1e70*/  NOP ;  /* 0x0000000000007918 */ /* 0x000fc00000000000 */
.L_x_51:


//--------------------- .text.test_queue_concurrent_dequeue --------------------------
	.section	.text.test_queue_concurrent_dequeue,"ax",@progbits
	.align	128
        .global         test_queue_concurrent_dequeue
        .type           test_queue_concurrent_dequeue,@function
        .size           test_queue_concurrent_dequeue,(.L_x_52 - test_queue_concurrent_dequeue)
        .other          test_queue_concurrent_dequeue,@"STO_CUDA_ENTRY STV_DEFAULT"
test_queue_concurrent_dequeue:
.text.test_queue_concurrent_dequeue:
[----:B------:R-:W0:Y:S01]  /*0000*/  LDC R1, c[0x0][0x37c] ;  /* 0x0000df00ff017b82 */ /* 0x000e220000000800 */
[----:B------:R-:W1:Y:S07]  /*0010*/  S2R R0, SR_TID.X ;  /* 0x0000000000007919 */ /* 0x000e6e0000002100 */
[----:B------:R-:W1:Y:S01]  /*0020*/  S2UR UR4, SR_CTAID.X ;  /* 0x00000000000479c3 */ /* 0x000e620000002500 */
[----:B------:R-:W2:Y:S01]  /*0030*/  LDCU UR5, c[0x0][0x39c] ;  /* 0x00007380ff0577ac */ /* 0x000ea20008000800 */
[----:B0-----:R-:W-:-:S06]  /*0040*/  VIADD R1, R1, 0xfffffae0 ;  /* 0xfffffae001017836 */ /* 0x001fcc0000000000 */
[----:B------:R-:W1:Y:S02]  /*0050*/  LDC R3, c[0x0][0x360] ;  /* 0x0000d800ff037b82 */ /* 0x000e640000000800 */
[----:B-1----:R-:W-:-:S05]  /*0060*/  IMAD R0, R3, UR4, R0 ;  /* 0x0000000403007c24 */ /* 0x002fca000f8e0200 */
[----:B--2---:R-:W-:-:S13]  /*0070*/  ISETP.GE.AND P0, PT, R0, UR5, PT ;  /* 0x0000000500007c0c */ /* 0x004fda000bf06270 */
[----:B------:R-:W-:Y:S05]  /*0080*/  @P0 EXIT ;  /* 0x000000000000094d */ /* 0x000fea0003800000 */
[----:B------:R-:W0:Y:S01]  /*0090*/  LDC.64 R6, c[0x0][0x388] ;  /* 0x0000e200ff067b82 */ /* 0x000e220000000a00 */
[----:B------:R-:W0:Y:S07]  /*00a0*/  LDCU.64 UR8, c[0x0][0x358] ;  /* 0x00006b00ff0877ac */ /* 0x000e2e0008000a00 */
[----:B------:R-:W1:Y:S01]  /*00b0*/  LDC.64 R4, c[0x0][0x390] ;  /* 0x0000e400ff047b82 */ /* 0x000e620000000a00 */
[----:B0-----:R-:W2:Y:S04]  /*00c0*/  LDG.E.64 R2, desc[UR8][R6.64] ;  /* 0x0000000806027981 */ /* 0x001ea8000c1e1b00 */
[----:B-1----:R-:W2:Y:S02]  /*00d0*/  LDG.E.64 R8, desc[UR8][R4.64] ;  /* 0x0000000804087981 */ /* 0x002ea4000c1e1b00 */
[----:B--2---:R-:W-:-:S04]  /*00e0*/  ISETP.GE.U32.AND P0, PT, R8, R2, PT ;  /* 0x000000020800720c */ /* 0x004fc80003f06070 */
[----:B------:R-:W-:-:S13]  /*00f0*/  ISETP.GE.U32.AND.EX P0, PT, R9, R3, PT, P0 ;  /* 0x000000030900720c */ /* 0x000fda0003f06100 */
[----:B------:R-:W-:Y:S05]  /*0100*/  @P0 EXIT ;  /* 0x000000000000094d */ /* 0x000fea0003800000 */
        /* <DEDUP_REMOVED lines=15> */
[----:B0-----:R-:W-:-:S04]  /*0200*/  LOP3.LUT R0, R2, UR5, RZ, 0xc0, !PT ;  /* 0x0000000502007c12 */ /* 0x001fc8000f8ec0ff */
[----:B------:R-:W0:Y:S01]  /*0210*/  POPC R15, R0 ;  /* 0x00000000000f7309 */ /* 0x000e220000000000 */
[----:B--2---:R-:W-:Y:S04]  /*0220*/  SHFL.IDX PT, R10, R8, R13, 0x1f ;  /* 0x00001f0d080a7589 */ /* 0x004fe800000e0000 */
[----:B------:R-:W0:Y:S02]  /*0230*/  SHFL.IDX PT, R11, R9, R13, 0x1f ;  /* 0x00001f0d090b7589 */ /* 0x000e2400000e0000 */
[----:B0-----:R-:W-:-:S04]  /*0240*/  IMAD.WIDE.U32 R10, R15, 0x1, R10 ;  /* 0x000000010f0a7825 */ /* 0x001fc800078e000a */
[----:B------:R-:W-:Y:S01]  /*0250*/  VIADD R15, R11, UR4 ;  /* 0x000000040b0f7c36 */ /* 0x000fe20008000000 */
[----:B---3--:R-:W-:-:S04]  /*0260*/  ISETP.GE.U32.AND P0, PT, R10, R6, PT ;  /* 0x000000060a00720c */ /* 0x008fc80003f06070 */
        /* <DEDUP_REMOVED lines=11> */
[----:B------:R-:W-:Y:S01]  /*0320*/  @P0 ATOMG.E.ADD.64.STRONG.GPU PT, RZ, desc[UR8][R4.64], R2 ;  /* 0x8000000204ff09a8 */ /* 0x000fe200081ef508 */
[----:B------:R-:W-:Y:S05]  /*0330*/  EXIT ;  /* 0x000000000000794d */ /* 0x000fea0003800000 */
.L_x_27:
[----:B------:R-:W0:Y:S02]  /*0340*/  LDCU UR4, c[0x0][0x398] ;  /* 0x00007300ff0477ac */ /* 0x000e240008000800 */
[----:B0-----:R-:W-:Y:S01]  /*0350*/  LOP3.LUT R10, R10, UR4, RZ, 0xc0, !PT ;  /* 0x000000040a0a7c12 */ /* 0x001fe2000f8ec0ff */
[----:B------:R-:W-:Y:S06]  /*0360*/  MEMBAR.SC.GPU ;  /* 0x0000000000007992 */ /* 0x000fec0000002000 */
[----:B------:R-:W-:-:S00]  /*0370*/  ERRBAR ;  /* 0x00000000000079ab */ /* 0x000fc00000000000 */
[----:B------:R-:W-:Y:S06]  /*0380*/  CGAERRBAR ;  /* 0x00000000000075ab */ /* 0x000fec0000000000 */
[----:B------:R-:W-:Y:S01]  /*0390*/  CCTL.IVALL ;  /* 0x00000000ff00798f */ /* 0x000fe20002000000 */
[----:B------:R-:W0:Y:S01]  /*03a0*/  LDCU.64 UR4, c[0x0][0x380] ;  /* 0x00007000ff0477ac */ /* 0x000e220008000a00 */
[----:B------:R-:W-:Y:S02]  /*03b0*/  IMAD R10, R10, 0x520, RZ ;  /* 0x000005200a0a7824 */ /* 0x000fe400078e02ff */
[----:B------:R-:W-:-:S02]  /*03c0*/  IMAD.MOV.U32 R0, RZ, RZ, RZ ;  /* 0x000000ffff007224 */ /* 0x000fc400078e00ff */
[----:B------:R-:W-:Y:S01]  /*03d0*/  IMAD.MOV.U32 R8, RZ, RZ, RZ ;  /* 0x000000ffff087224 */ /* 0x000fe200078e00ff */
[----:B0-----:R-:W-:-:S04]  /*03e0*/  IADD3 R9, P0, PT, R10, UR4, RZ ;  /* 0x000000040a097c10 */ /* 0x001fc8000ff1e0ff */
[----:B------:R-:W-:-:S09]  /*03f0*/  LEA.HI.X.SX32 R11, R10, UR5, 0x1, P0 ;  /* 0x000000050a0b7c11 */ /* 0x000fd200080f0eff */
.L_x_28:
[----:B0-----:R-:W-:-:S05]  /*0400*/  IADD3 R4, P0, PT, R0, R9, RZ ;  /* 0x0000000900047210 */ /* 0x001fca0007f1e0ff */
[----:B------:R-:W-:-:S05]  /*0410*/  IMAD.X R5, R8, 0x1, R11, P0 ;  /* 0x0000000108057824 */ /* 0x000fca00000e060b */
[----:B------:R-:W2:Y:S04]  /*0420*/  LDG.E.U8 R7, desc[UR8][R4.64+0x3] ;  /* 0x0000030804077981 */ /* 0x000ea8000c1e1100 */
[----:B------:R-:W2:Y:S04]  /*0430*/  LDG.E.U8 R10, desc[UR8][R4.64+0x2] ;  /* 0x00000208040a7981 */ /* 0x000ea8000c1e1100 */
[----:B------:R-:W3:Y:S04]  /*0440*/  LDG.E.U8 R6, desc[UR8][R4.64+0x1] ;  /* 0x0000010804067981 */ /* 0x000ee8000c1e1100 */
[----:B------:R-:W3:Y:S04]  /*0450*/  LDG.E.U8 R25, desc[UR8][R4.64] ;  /* 0x0000000804197981 */ /* 0x000ee8000c1e1100 */
[----:B------:R-:W4:Y:S04]  /*0460*/  LDG.E.U8 R12, desc[UR8][R4.64+0xf] ;  /* 0x00000f08040c7981 */ /* 0x000f28000c1e1100 */
[----:B------:R-:W4:Y:S04]  /*0470*/  LDG.E.U8 R13, desc[UR8][R4.64+0xe] ;  /* 0x00000e08040d7981 */ /* 0x000f28000c1e1100 */
[----:B------:R-:W5:Y:S04]  /*0480*/  LDG.E.U8 R14, desc[UR8][R4.64+0xd] ;  /* 0x00000d08040e7981 */ /* 0x000f68000c1e1100 */
        /* <DEDUP_REMOVED lines=8> */
[----:B------:R0:W5:Y:S01]  /*0510*/  LDG.E.U8 R23, desc[UR8][R4.64+0x4] ;  /* 0x0000040804177981 */ /* 0x000162000c1e1100 */
[----:B--2---:R-:W-:-:S02]  /*0520*/  PRMT R10, R10, 0x3340, R7 ;  /* 0x000033400a0a7816 */ /* 0x004fc40000000007 */
[----:B---3--:R-:W-:-:S04]  /*0530*/  PRMT R25, R25, 0x3340, R6 ;  /* 0x0000334019197816 */ /* 0x008fc80000000006 */
[----:B0-----:R-:W-:Y:S02]  /*0540*/  PRMT R4, R25, 0x5410, R10 ;  /* 0x0000541019047816 */ /* 0x001fe4000000000a */
[----:B----4-:R-:W-:Y:S01]  /*0550*/  PRMT R12, R13, 0x3340, R12 ;  /* 0x000033400d0c7816 */ /* 0x010fe2000000000c */
[----:B------:R-:W-:Y:S01]  /*0560*/  IMAD.IADD R10, R1, 0x1, R0 ;  /* 0x00000001010a7824 */ /* 0x000fe200078e0200 */
[----:B-----5:R-:W-:-:S04]  /*0570*/  PRMT R15, R15, 0x3340, R14 ;  /* 0x000033400f0f7816 */ /* 0x020fc8000000000e */
[----:B------:R-:W-:Y:S02]  /*0580*/  PRMT R7, R15, 0x5410, R12 ;  /* 0x000054100f077816 */ /* 0x000fe4000000000c */
[----:B------:R-:W-:Y:S02]  /*0590*/  PRMT R16, R17, 0x3340, R16 ;  /* 0x0000334011107816 */ /* 0x000fe40000000010 */
[----:B------:R-:W-:-:S04]  /*05a0*/  PRMT R19, R19, 0x3340, R18 ;  /* 0x0000334013137816 */ /* 0x000fc80000000012 */
[----:B------:R-:W-:Y:S02]  /*05b0*/  PRMT R6, R19, 0x5410, R16 ;  /* 0x0000541013067816 */ /* 0x000fe40000000010 */
[----:B------:R-:W-:Y:S02]  /*05c0*/  PRMT R20, R21, 0x3340, R20 ;  /* 0x0000334015147816 */ /* 0x000fe40000000014 */
[----:B------:R-:W-:-:S04]  /*05d0*/  PRMT R23, R23, 0x3340, R22 ;  /* 0x0000334017177816 */ /* 0x000fc80000000016 */
[----:B------:R-:W-:Y:S02]  /*05e0*/  PRMT R5, R23, 0x5410, R20 ;  /* 0x0000541017057816 */ /* 0x000fe40000000014 */
[----:B------:R-:W-:-:S03]  /*05f0*/  IADD3 R0, P1, PT, R0, 0x10, RZ ;  /* 0x0000001000007810 */ /* 0x000fc60007f3e0ff */
[----:B------:R0:W-:Y:S01]  /*0600*/  STL.128 [R10], R4 ;  /* 0x000000040a007387 */ /* 0x0001e20000100c00 */
[----:B------:R-:W-:Y:S01]  /*0610*/  ISETP.NE.AND P0, PT, R0, 0x520, PT ;  /* 0x000005200000780c */ /* 0x000fe20003f05270 */
[----:B------:R-:W-:-:S12]  /*0620*/  IMAD.X R8, RZ, RZ, R8, P1 ;  /* 0x000000ffff087224 */ /* 0x000fd800008e0608 */
[----:B------:R-:W-:Y:S05]  /*0630*/  @P0 BRA `(.L_x_28) ;  /* 0xfffffffc00700947 */ /* 0x000fea000383ffff */
[----:B------:R-:W-:Y:S01]  /*0640*/  VOTEU.ANY UR5, UPT, PT ;  /* 0x0000000000057886 */ /* 0x000fe200038e0100 */
[----:B------:R-:W1:Y:S01]  /*0650*/  LDC.64 R8, c[0x0][0x3a0] ;  /* 0x0000e800ff087b82 */ /* 0x000e620000000a00 */
[----:B------:R-:W2:Y:S01]  /*0660*/  FLO.U32 R15, UR5 ;  /* 0x00000005000f7d00 */ /* 0x000ea200080e0000 */
[----:B------:R-:W-:Y:S01]  /*0670*/  UPOPC UR6, UR5 ;  /* 0x00000005000672bf */ /* 0x000fe20008000000 */
[----:B0-----:R-:W3:Y:S01]  /*0680*/  LDL.64 R10, [R1] ;  /* 0x00000000010a7983 */ /* 0x001ee20000100a00 */
[----:B------:R-:W-:Y:S02]  /*0690*/  UMOV UR4, URZ ;  /* 0x000000ff00047c82 */ /* 0x000fe40008000000 */
[----:B------:R-:W-:-:S04]  /*06a0*/  UIMAD.WIDE.U32 UR6, UR6, 0x1, URZ ;  /* 0x00000001060678a5 */ /* 0x000fc8000f8e00ff */
[----:B------:R-:W-:Y:S02]  /*06b0*/  UIADD3 UR4, UPT, UPT, UR7, UR4, URZ ;  /* 0x0000000407047290 */ /* 0x000fe4000fffe0ff */
[----:B------:R-:W-:Y:S02]  /*06c0*/  IMAD.U32 R13, RZ, RZ, UR7 ;  /* 0x00000007ff0d7e24 */ /* 0x000fe4000f8e00ff */
[----:B------:R-:W-:Y:S01]  /*06d0*/  IMAD.U32 R12, RZ, RZ, UR6 ;  /* 0x00000006ff0c7e24 */ /* 0x000fe2000f8e00ff */
[----:B--2---:R-:W-:Y:S01]  /*06e0*/  ISETP.EQ.U32.AND P0, PT, R15, R3, PT ;  /* 0x000000030f00720c */ /* 0x004fe20003f02070 */
[----:B------:R-:W-:Y:S01]  /*06f0*/  IMAD.U32 R13, RZ, RZ, UR4 ;  /* 0x00000004ff0d7e24 */ /* 0x000fe2000f8e00ff */
[----:B------:R-:W-:Y:S01]  /*0700*/  LOP3.LUT R0, R2, UR5, RZ, 0xc0, !PT ;  /* 0x0000000502007c12 */ /* 0x000fe2000f8ec0ff */
[----:B------:R-:W0:Y:S10]  /*0710*/  LDCU.64 UR6, c[0x0][0x3a8] ;  /* 0x00007500ff0677ac */ /* 0x000e340008000a00 */
[----:B-1----:R-:W2:Y:S01]  /*0720*/  @P0 ATOMG.E.ADD.64.STRONG.GPU PT, R8, desc[UR8][R8.64], R12 ;  /* 0x8000000c080809a8 */ /* 0x002ea200081ef508 */
[----:B------:R-:W1:Y:S01]  /*0730*/  POPC R0, R0 ;  /* 0x0000000000007309 */ /* 0x000e620000000000 */
[----:B------:R-:W-:-:S02]  /*0740*/  UMOV UR4, URZ ;  /* 0x000000ff00047c82 */ /* 0x000fc40008000000 */
[----:B--2---:R-:W-:Y:S04]  /*0750*/  SHFL.IDX PT, R4, R8, R15, 0x1f ;  /* 0x00001f0f08047589 */ /* 0x004fe800000e0000 */
[----:B------:R-:W1:Y:S02]  /*0760*/  SHFL.IDX PT, R5, R9, R15, 0x1f ;  /* 0x00001f0f09057589 */ /* 0x000e6400000e0000 */
[----:B-1----:R-:W-:-:S04]  /*0770*/  IMAD.WIDE.U32 R4, R0, 0x1, R4 ;  /* 0x0000000100047825 */ /* 0x002fc800078e0004 */
[----:B------:R-:W-:Y:S01]  /*0780*/  VIADD R2, R5, UR4 ;  /* 0x0000000405027c36 */ /* 0x000fe20008000000 */
[----:B0-----:R-:W-:-:S04]  /*0790*/  LEA R6, P0, R4, UR6, 0x3 ;  /* 0x0000000604067c11 */ /* 0x001fc8000f8018ff */
[----:B------:R-:W-:-:S05]  /*07a0*/  LEA.HI.X R7, R4, UR7, R2, 0x3, P0 ;  /* 0x0000000704077c11 */ /* 0x000fca00080f1c02 */
[----:B---3--:R-:W-:Y:S01]  /*07b0*/  STG.E.64 desc[UR8][R6.64], R10 ;  /* 0x0000000a06007986 */ /* 0x008fe2000c101b08 */
[----:B------:R-:W-:Y:S05]  /*07c0*/  EXIT ;  /* 0x000000000000794d */ /* 0x000fea0003800000 */
.L_x_29:
        /* <DEDUP_REMOVED lines=11> */
.L_x_52:


//--------------------- .text.test_queue_concurrent_enqueue --------------------------
	.section	.text.test_queue_concurrent_enqueue,"ax",@progbits
	.align	128
        .global         test_queue_concurrent_enqueue
        .type           test_queue_concurrent_enqueue,@function
        .size           test_queue_concurrent_enqueue,(.L_x_53 - test_queue_concurrent_enqueue)
        .other          test_queue_concurrent_enqueue,@"STO_CUDA_ENTRY STV_DEFAULT"
test_queue_concurrent_enqueue:
.text.test_queue_concurrent_enqueue:
[----:B------:R-:W-:Y:S01]  /*0000*/  LDC R1, c[0x0][0x37c] ;  /* 0x0000df00ff017b82 */ /* 0x000fe20000000800 */
[----:B------:R-:W0:Y:S07]  /*0010*/  S2R R4, SR_TID.X ;  /* 0x0000000000047919 */ /* 0x000e2e0000002100 */
[----:B------:R-:W0:Y:S01]  /*0020*/  S2UR UR4, SR_CTAID.X ;  /* 0x00000000000479c3 */ /* 0x000e220000002500 */
[----:B------:R-:W1:Y:S07]  /*0030*/  LDCU UR5, c[0x0][0x39c] ;  /* 0x00007380ff0577ac */ /* 0x000e6e0008000800 */
[----:B------:R-:W0:Y:S02]  /*0040*/  LDC R3, c[0x0][0x360] ;  /* 0x0000d800ff037b82 */ /* 0x000e240000000800 */
[----:B0-----:R-:W-:-:S05]  /*0050*/  IMAD R4, R3, UR4, R4 ;  /* 0x0000000403047c24 */ /* 0x001fca000f8e0204 */
[----:B-1----:R-:W-:-:S13]  /*0060*/  ISETP.GE.AND P0, PT, R4, UR5, PT ;  /* 0x0000000504007c0c */ /* 0x002fda000bf06270 */
[----:B------:R-:W-:Y:S05]  /*0070*/  @P0 EXIT ;  /* 0x000000000000094d */ /* 0x000fea0003800000 */
[----:B------:R-:W0:Y:S01]  /*0080*/  S2R R0, SR_LANEID ;  /* 0x0000000000007919 */ /* 0x000e220000000000 */
[----:B------:R-:W-:Y:S01]  /*0090*/  VOTEU.ANY UR5, UPT, PT ;  /* 0x0000000000057886 */ /* 0x000fe200038e0100 */
[----:B------:R-:W1:Y:S01]  /*00a0*/  LDC.64 R2, c[0x0][0x388] ;  /* 0x0000e200ff027b82 */ /* 0x000e620000000a00 */
[----:B------:R-:W0:Y:S01]  /*00b0*/  FLO.U32 R13, UR5 ;  /* 0x00000005000d7d00 */ /* 0x000e2200080e0000 */
[----:B------:R-:W-:Y:S01]  /*00c0*/  UPOPC UR6, UR5 ;  /* 0x00000005000672bf */ /* 0x000fe20008000000 */
[----:B------:R-:W1:Y:S03]  /*00d0*/  LDCU.64 UR8, c[0x0][0x358] ;  /* 0x00006b00ff0877ac */ /* 0x000e660008000a00 */
[----:B------:R-:W-:Y:S01]  /*00e0*/  UIMAD.WIDE.U32 UR6, UR6, 0x1, URZ ;  /* 0x00000001060678a5 */ /* 0x000fe2000f8e00ff */
[----:B------:R-:W-:Y:S01]  /*00f0*/  UMOV UR4, URZ ;  /* 0x000000ff00047c82 */ /* 0x000fe20008000000 */
[----:B------:R-:W2:Y:S02]  /*0100*/  LDC.64 R6, c[0x0][0x390] ;  /* 0x0000e400ff067b82 */ /* 0x000ea40000000a00 */
[----:B------:R-:W-:-:S02]  /*0110*/  UIADD3 UR4, UPT, UPT, UR7, UR4, URZ ;  /* 0x0000000407047290 */ /* 0x000fc4000fffe0ff */
[----:B------:R-:W-:Y:S02]  /*0120*/  IMAD.U32 R9, RZ, RZ, UR7 ;  /* 0x00000007ff097e24 */ /* 0x000fe4000f8e00ff */
[----:B------:R-:W-:Y:S02]  /*0130*/  IMAD.U32 R8, RZ, RZ, UR6 ;  /* 0x00000006ff087e24 */ /* 0x000fe4000f8e00ff */
[----:B------:R-:W-:Y:S01]  /*0140*/  IMAD.U32 R9, RZ, RZ, UR4 ;  /* 0x00000004ff097e24 */ /* 0x000fe2000f8e00ff */
[----:B------:R-:W3:Y:S01]  /*0150*/  S2R R5, SR_LTMASK ;  /* 0x0000000000057919 */ /* 0x000ee20000003900 */
[----:B------:R-:W4:Y:S01]  /*0160*/  LDC R19, c[0x0][0x398] ;  /* 0x0000e600ff137b82 */ /* 0x000f220000000800 */
[----:B0-----:R-:W-:-:S13]  /*0170*/  ISETP.EQ.U32.AND P0, PT, R13, R0, PT ;  /* 0x000000000d00720c */ /* 0x001fda0003f02070 */
[----:B-1----:R-:W5:Y:S04]  /*0180*/  @P0 ATOMG.E.ADD.64.STRONG.GPU PT, R8, desc[UR8][R2.64], R8 ;  /* 0x80000008020809a8 */ /* 0x002f6800081ef508 */
[----:B--2---:R-:W2:Y:S01]  /*0190*/  LDG.E.64 R6, desc[UR8][R6.64] ;  /* 0x0000000806067981 */ /* 0x004ea2000c1e1b00 */
[----:B------:R-:W-:Y:S01]  /*01a0*/  UMOV UR4, URZ ;  /* 0x000000ff00047c82 */ /* 0x000fe20008000000 */
[----:B---3--:R-:W-:Y:S01]  /*01b0*/  LOP3.LUT R12, R5, UR5, RZ, 0xc0, !PT ;  /* 0x00000005050c7c12 */ /* 0x008fe2000f8ec0ff */
[----:B----4-:R-:W-:-:S03]  /*01c0*/  VIADD R5, R19, 0x1 ;  /* 0x0000000113057836 */ /* 0x010fc60000000000 */
[----:B------:R-:W0:Y:S01]  /*01d0*/  POPC R15, R12 ;  /* 0x0000000c000f7309 */ /* 0x000e220000000000 */
[----:B-----5:R-:W-:Y:S04]  /*01e0*/  SHFL.IDX PT, R10, R8, R13, 0x1f ;  /* 0x00001f0d080a7589 */ /* 0x020fe800000e0000 */
[----:B------:R-:W0:Y:S01]  /*01f0*/  SHFL.IDX PT, R11, R9, R13, 0x1f ;  /* 0x00001f0d090b7589 */ /* 0x000e2200000e0000 */
[----:B--2---:R-:W-:-:S04]  /*0200*/  IADD3 R17, P0, PT, R6, R5, RZ ;  /* 0x0000000506117210 */ /* 0x004fc80007f1e0ff */
        /* <DEDUP_REMOVED lines=17> */
.L_x_30:
[----:B------:R-:W0:Y:S01]  /*0320*/  LDCU.64 UR4, c[0x0][0x380] ;  /* 0x00007000ff0477ac */ /* 0x000e220008000a00 */
[----:B------:R-:W-:Y:S02]  /*0330*/  LOP3.LUT R10, R10, R19, RZ, 0xc0, !PT ;  /* 0x000000130a0a7212 */ /* 0x000fe400078ec0ff */
[--C-:B------:R-:W-:Y:S02]  /*0340*/  SHF.R.S32.HI R6, RZ, 0x1f, R4.reuse ;  /* 0x0000001fff067819 */ /* 0x100fe40000011404 */
[--C-:B------:R-:W-:Y:S01]  /*0350*/  SHF.R.U32.HI R5, RZ, 0x8, R4.reuse ;  /* 0x00000008ff057819 */ /* 0x100fe20000011604 */
[----:B------:R-:W-:Y:S01]  /*0360*/  IMAD R10, R10, 0x520, RZ ;  /* 0x000005200a0a7824 */ /* 0x000fe200078e02ff */
[--C-:B------:R-:W-:Y:S02]  /*0370*/  SHF.R.U32.HI R7, RZ, 0x10, R4.reuse ;  /* 0x00000010ff077819 */ /* 0x100fe40000011604 */
[--C-:B------:R-:W-:Y:S02]  /*0380*/  SHF.R.U32.HI R9, RZ, 0x18, R4.reuse ;  /* 0x00000018ff097819 */ /* 0x100fe40000011604 */
[----:B------:R-:W-:-:S02]  /*0390*/  SHF.R.S32.HI R11, RZ, 0x1f, R4 ;  /* 0x0000001fff0b7819 */ /* 0x000fc40000011404 */
[--C-:B------:R-:W-:Y:S02]  /*03a0*/  SHF.R.U32.HI R17, RZ, 0x8, R6.reuse ;  /* 0x00000008ff117819 */ /* 0x100fe40000011606 */
[--C-:B------:R-:W-:Y:S02]  /*03b0*/  SHF.R.U32.HI R15, RZ, 0x10, R6.reuse ;  /* 0x00000010ff0f7819 */ /* 0x100fe40000011606 */
[----:B------:R-:W-:Y:S02]  /*03c0*/  SHF.R.U32.HI R13, RZ, 0x18, R6 ;  /* 0x00000018ff0d7819 */ /* 0x000fe40000011606 */
[----:B0-----:R-:W-:-:S04]  /*03d0*/  IADD3 R2, P0, PT, R10, UR4, RZ ;  /* 0x000000040a027c10 */ /* 0x001fc8000ff1e0ff */
[----:B------:R-:W-:-:S05]  /*03e0*/  LEA.HI.X.SX32 R3, R10, UR5, 0x1, P0 ;  /* 0x000000050a037c11 */ /* 0x000fca00080f0eff */
[----:B------:R-:W-:Y:S04]  /*03f0*/  STG.E.U8 desc[UR8][R2.64+0x1], R5 ;  /* 0x0000010502007986 */ /* 0x000fe8000c101108 */
[----:B------:R0:W-:Y:S04]  /*0400*/  STG.E.U8 desc[UR8][R2.64+0x2], R7 ;  /* 0x0000020702007986 */ /* 0x0001e8000c101108 */
[----:B------:R-:W-:Y:S04]  /*0410*/  STG.E.U8 desc[UR8][R2.64], R4 ;  /* 0x0000000402007986 */ /* 0x000fe8000c101108 */
[----:B------:R-:W-:Y:S04]  /*0420*/  STG.E.U8 desc[UR8][R2.64+0x3], R9 ;  /* 0x0000030902007986 */ /* 0x000fe8000c101108 */
[----:B------:R-:W-:Y:S01]  /*0430*/  STG.E.U8 desc[UR8][R2.64+0x4], R11 ;  /* 0x0000040b02007986 */ /* 0x000fe2000c101108 */
[----:B0-----:R-:W0:Y:S03]  /*0440*/  LDC.64 R6, c[0x0][0x3a0] ;  /* 0x0000e800ff067b82 */ /* 0x001e260000000a00 */
[----:B------:R-:W-:Y:S04]  /*0450*/  STG.E.U8 desc[UR8][R2.64+0x5], R17 ;  /* 0x0000051102007986 */ /* 0x000fe8000c101108 */
[----:B------:R-:W-:Y:S04]  /*0460*/  STG.E.U8 desc[UR8][R2.64+0x6], R15 ;  /* 0x0000060f02007986 */ /* 0x000fe8000c101108 */
[----:B------:R1:W-:Y:S01]  /*0470*/  STG.E.U8 desc[UR8][R2.64+0x7], R13 ;  /* 0x0000070d02007986 */ /* 0x0003e2000c101108 */
[----:B------:R-:W-:Y:S06]  /*0480*/  MEMBAR.SC.GPU ;  /* 0x0000000000007992 */ /* 0x000fec0000002000 */
[----:B------:R-:W-:-:S00]  /*0490*/  ERRBAR ;  /* 0x00000000000079ab */ /* 0x000fc00000000000 */
[----:B------:R-:W-:Y:S06]  /*04a0*/  CGAERRBAR ;  /* 0x00000000000075ab */ /* 0x000fec0000000000 */
[----:B------:R-:W-:Y:S01]  /*04b0*/  CCTL.IVALL ;  /* 0x00000000ff00798f */ /* 0x000fe20002000000 */
[----:B------:R-:W-:Y:S02]  /*04c0*/  VOTEU.ANY UR4, UPT, PT ;  /* 0x0000000000047886 */ /* 0x000fe400038e0100 */
[----:B------:R-:W-:Y:S02]  /*04d0*/  UPOPC UR6, UR4 ;  /* 0x00000004000672bf */ /* 0x000fe40008000000 */
[----:B------:R-:W-:-:S02]  /*04e0*/  UFLO.U32 UR5, UR4 ;  /* 0x00000004000572bd */ /* 0x000fc400080e0000 */
[----:B------:R-:W-:Y:S01]  /*04f0*/  UIMAD.WIDE.U32 UR6, UR6, 0x1, URZ ;  /* 0x00000001060678a5 */ /* 0x000fe2000f8e00ff */
[----:B------:R-:W-:-:S03]  /*0500*/  UMOV UR4, URZ ;  /* 0x000000ff00047c82 */ /* 0x000fc60008000000 */
[----:B------:R-:W-:Y:S01]  /*0510*/  ISETP.EQ.U32.AND P0, PT, R0, UR5, PT ;  /* 0x0000000500007c0c */ /* 0x000fe2000bf02070 */
[----:B------:R-:W-:Y:S02]  /*0520*/  UIADD3 UR4, UPT, UPT, UR7, UR4, URZ ;  /* 0x0000000407047290 */ /* 0x000fe4000fffe0ff */
[----:B-1----:R-:W-:Y:S02]  /*0530*/  IMAD.U32 R3, RZ, RZ, UR7 ;  /* 0x00000007ff037e24 */ /* 0x002fe4000f8e00ff */
[----:B------:R-:W-:Y:S02]  /*0540*/  IMAD.U32 R2, RZ, RZ, UR6 ;  /* 0x00000006ff027e24 */ /* 0x000fe4000f8e00ff */
[----:B------:R-:W-:-:S06]  /*0550*/  IMAD.U32 R3, RZ, RZ, UR4 ;  /* 0x00000004ff037e24 */ /* 0x000fcc000f8e00ff */
[----:B0-----:R-:W-:Y:S01]  /*0560*/  @P0 ATOMG.E.ADD.64.STRONG.GPU PT, RZ, desc[UR8][R6.64], R2 ;  /* 0x8000000206ff09a8 */ /* 0x001fe200081ef508 */
[----:B------:R-:W-:Y:S05]  /*0570*/  EXIT ;  /* 0x000000000000794d */ /* 0x000fea0003800000 */
.L_x_31:
        /* <DEDUP_REMOVED lines=16> */
.L_x_53:


//--------------------- .text.test_queue_producer_consumer --------------------------
	.section	.text.test_queue_producer_consumer,"ax",@progbits
	.align	128
        .global         test_queue_producer_consumer
        .type           test_queue_producer_consumer,@function
        .size           test_queue_producer_consumer,(.L_x_54 - test_queue_producer_consumer)
        .other          test_queue_producer_consumer,@"STO_CUDA_ENTRY STV_DEFAULT"
test_queue_producer_consumer:
.text.test_queue_producer_consumer:
[----:B------:R-:W0:Y:S01]  /*0000*/  LDC R1, c[0x0][0x37c] ;  /* 0x0000df00ff017b82 */ /* 0x000e220000000800 */
[----:B------:R-:W1:Y:S07]  /*0010*/  S2R R18, SR_TID.X ;  /* 0x0000000000127919 */ /* 0x000e6e0000002100 */
[----:B------:R-:W1:Y:S01]  /*0020*/  S2UR UR5, SR_CTAID.X ;  /* 0x00000000000579c3 */ /* 0x000e620000002500 */
[----:B------:R-:W2:Y:S01]  /*0030*/  LDCU UR4, c[0x0][0x3a0] ;  /* 0x00007400ff0477ac */ /* 0x000ea20008000800 */
[----:B0-----:R-:W-:Y:S01]  /*0040*/  VIADD R1, R1, 0xfffffae0 ;  /* 0xfffffae001017836 */ /* 0x001fe20000000000 */
[----:B------:R-:W2:Y:S05]  /*0050*/  LDCU UR6, c[0x0][0x39c] ;  /* 0x00007380ff0677ac */ /* 0x000eaa0008000800 */
[----:B------:R-:W1:Y:S01]  /*0060*/  LDC R3, c[0x0][0x360] ;  /* 0x0000d800ff037b82 */ /* 0x000e620000000800 */
[----:B--2---:R-:W-:Y:S01]  /*0070*/  UIADD3 UR4, UPT, UPT, UR4, UR6, URZ ;  /* 0x0000000604047290 */ /* 0x004fe2000fffe0ff */
[----:B-1----:R-:W-:-:S05]  /*0080*/  IMAD R18, R3, UR5, R18 ;  /* 0x0000000503127c24 */ /* 0x002fca000f8e0212 */
[----:B------:R-:W-:-:S13]  /*0090*/  ISETP.GE.AND P0, PT, R18, UR4, PT ;  /* 0x0000000412007c0c */ /* 0x000fda000bf06270 */
[----:B------:R-:W-:Y:S05]  /*00a0*/  @P0 EXIT ;  /* 0x000000000000094d */ /* 0x000fea0003800000 */
[----:B------:R-:W-:Y:S01]  /*00b0*/  ISETP.GE.AND P0, PT, R18, UR6, PT ;  /* 0x0000000612007c0c */ /* 0x000fe2000bf06270 */
[----:B------:R-:W0:-:S12]  /*00c0*/  LDCU.64 UR8, c[0x0][0x358] ;  /* 0x00006b00ff0877ac */ /* 0x000e180008000a00 */
[----:B------:R-:W-:Y:S05]  /*00d0*/  @!P0 BRA `(.L_x_32) ;  /* 0x0000000c00cc8947 */ /* 0x000fea0003800000 */
[----:B------:R-:W-:Y:S01]  /*00e0*/  BSSY B1, `(.L_x_33) ;  /* 0x00000e2000017945 */ /* 0x000fe20003800000 */
[----:B------:R-:W-:-:S07]  /*00f0*/  IMAD.MOV.U32 R19, RZ, RZ, 0x1 ;  /* 0x00000001ff137424 */ /* 0x000fce00078e00ff */
.L_x_45:
[----:B01----:R-:W0:Y:S08]  /*0100*/  LDC.64 R4, c[0x0][0x388] ;  /* 0x0000e200ff047b82 */ /* 0x003e300000000a00 */
[----:B------:R-:W1:Y:S01]  /*0110*/  LDC.64 R2, c[0x0][0x390] ;  /* 0x0000e400ff027b82 */ /* 0x000e620000000a00 */
[----:B0-----:R-:W2:Y:S04]  /*0120*/  LDG.E.64 R6, desc[UR8][R4.64] ;  /* 0x0000000804067981 */ /* 0x001ea8000c1e1b00 */
[----:B-1----:R-:W2:Y:S01]  /*0130*/  LDG.E.64 R8, desc[UR8][R2.64] ;  /* 0x0000000802087981 */ /* 0x002ea2000c1e1b00 */
[----:B------:R-:W-:Y:S05]  /*0140*/  YIELD ;  /* 0x0000000000007946 */ /* 0x000fea0003800000 */
[----:B------:R-:W-:Y:S01]  /*0150*/  BSSY B0, `(.L_x_34) ;  /* 0x00000d9000007945 */ /* 0x000fe20003800000 */
[----:B--2---:R-:W-:-:S04]  /*0160*/  ISETP.GE.U32.AND P0, PT, R8, R6, PT ;  /* 0x000000060800720c */ /* 0x004fc80003f06070 */
[----:B------:R-:W-:-:S13]  /*0170*/  ISETP.GE.U32.AND.EX P0, PT, R9, R7, PT, P0 ;  /* 0x000000070900720c */ /* 0x000fda0003f06100 */
[----:B-----5:R-:W-:Y:S05]  /*0180*/  @P0 BRA `(.L_x_35) ;  /* 0x0000000000880947 */ /* 0x020fea0003800000 */
        /* <DEDUP_REMOVED lines=34> */
.L_x_35:
[----:B------:R-:W-:Y:S01]  /*03b0*/  ISETP.GE.AND P0, PT, R19, 0x1, PT ;  /* 0x000000011300780c */ /* 0x000fe20003f06270 */
[----:B------:R-:W-:-:S12]  /*03c0*/  BSSY B2, `(.L_x_37) ;  /* 0x000001a000027945 */ /* 0x000fd80003800000 */
[----:B------:R-:W-:Y:S05]  /*03d0*/  @!P0 BRA `(.L_x_38) ;  /* 0x0000000000608947 */ /* 0x000fea0003800000 */
[C---:B------:R-:W-:Y:S01]  /*03e0*/  ISETP.GE.U32.AND P1, PT, R19.reuse, 0x4, PT ;  /* 0x000000041300780c */ /* 0x040fe20003f26070 */
[----:B------:R-:W-:Y:S01]  /*03f0*/  BSSY B3, `(.L_x_39) ;  /* 0x000000d000037945 */ /* 0x000fe20003800000 */
[----:B0-----:R-:W-:-:S04]  /*0400*/  LOP3.LUT R2, R19, 0x3, RZ, 0xc0, !PT ;  /* 0x0000000313027812 */ /* 0x001fc800078ec0ff */
[----:B------:R-:W-:-:S07]  /*0410*/  ISETP.NE.AND P0, PT, R2, RZ, PT ;  /* 0x000000ff0200720c */ /* 0x000fce0003f05270 */
[----:B------:R-:W-:Y:S06]  /*0420*/  @!P1 BRA `(.L_x_40) ;  /* 0x0000000000249947 */ /* 0x000fec0003800000 */
[----:B------:R-:W-:-:S05]  /*0430*/  LOP3.LUT R0, R19, 0x7ffffffc, RZ, 0xc0, !PT ;  /* 0x7ffffffc13007812 */ /* 0x000fca00078ec0ff */
[----:B------:R-:W-:-:S07]  /*0440*/  IMAD.MOV R0, RZ, RZ, -R0 ;  /* 0x000000ffff007224 */ /* 0x000fce00078e0a00 */
.L_x_41:
[----:B------:R-:W-:Y:S01]  /*0450*/  VIADD R0, R0, 0x4 ;  /* 0x0000000400007836 */ /* 0x000fe20000000000 */
[----:B------:R-:W-:Y:S05]  /*0460*/  NANOSLEEP 0x64 ;  /* 0x000000640000795d */ /* 0x000fea0003800000 */
[----:B------:R-:W-:-:S03]  /*0470*/  ISETP.NE.AND P1, PT, R0, RZ, PT ;  /* 0x000000ff0000720c */ /* 0x000fc60003f25270 */
[----:B------:R-:W-:Y:S08]  /*0480*/  NANOSLEEP 0x64 ;  /* 0x000000640000795d */ /* 0x000ff00003800000 */
[----:B------:R-:W-:Y:S08]  /*0490*/  NANOSLEEP 0x64 ;  /* 0x000000640000795d */ /* 0x000ff00003800000 */
[----:B------:R-:W-:Y:S05]  /*04a0*/  NANOSLEEP 0x64 ;  /* 0x000000640000795d */ /* 0x000fea0003800000 */
[----:B------:R-:W-:Y:S05]  /*04b0*/  @P1 BRA `(.L_x_41) ;  /* 0xfffffffc00e41947 */ /* 0x000fea000383ffff */
.L_x_40:
[----:B------:R-:W-:Y:S05]  /*04c0*/  BSYNC B3 ;  /* 0x0000000000037941 */ /* 0x000fea0003800000 */
.L_x_39:
[----:B------:R-:W-:Y:S05]  /*04d0*/  @!P0 BRA `(.L_x_38) ;  /* 0x0000000000208947 */ /* 0x000fea0003800000 */
[----:B------:R-:W-:Y:S01]  /*04e0*/  ISETP.NE.AND P0, PT, R2, 0x1, PT ;  /* 0x000000010200780c */ /* 0x000fe20003f05270 */
[----:B------:R-:W-:-:S12]  /*04f0*/  NANOSLEEP 0x64 ;  /* 0x000000640000795d */ /* 0x000fd80003800000 */
[----:B------:R-:W-:Y:S05]  /*0500*/  @!P0 BRA `(.L_x_38) ;  /* 0x0000000000148947 */ /* 0x000fea0003800000 */
[----:B------:R-:W-:Y:S01]  /*0510*/  ISETP.NE.AND P0, PT, R2, 0x2, PT ;  /* 0x000000020200780c */ /* 0x000fe20003f05270 */
[----:B------:R-:W-:-:S12]  /*0520*/  NANOSLEEP 0x64 ;  /* 0x000000640000795d */ /* 0x000fd80003800000 */
[----:B------:R-:W-:Y:S05]  /*0530*/  @!P0 BRA `(.L_x_38) ;  /* 0x0000000000088947 */ /* 0x000fea0003800000 */
[----:B------:R-:W-:Y:S05]  /*0540*/  NANOSLEEP 0x64 ;  /* 0x000000640000795d */ /* 0x000fea0003800000 */
[----:B------:R-:W-:Y:S01]  /*0550*/  NOP ;  /* 0x0000000000007918 */ /* 0x000fe20000000000 */
.L_x_38:
[----:B------:R-:W-:Y:S05]  /*0560*/  BSYNC B2 ;  /* 0x0000000000027941 */ /* 0x000fea0003800000 */
.L_x_37:
[----:B------:R-:W-:Y:S01]  /*0570*/  IMAD.SHL.U32 R19, R19, 0x2, RZ ;  /* 0x0000000213137824 */ /* 0x000fe200078e00ff */
[----:B------:R-:W-:Y:S02]  /*0580*/  PLOP3.LUT P0, PT, PT, PT, PT, 0x80, 0x8 ;  /* 0x000000000008781c */ /* 0x000fe40003f0f070 */
[----:B------:R-:W-:Y:S02]  /*0590*/  PLOP3.LUT P1, PT, PT, PT, PT, 0x8, 0x80 ;  /* 0x000000000080781c */ /* 0x000fe40003f2e170 */
[----:B------:R-:W-:Y:S01]  /*05a0*/  VIMNMX R19, PT, PT, R19, 0x3e8, PT ;  /* 0x000003e813137848 */ /* 0x000fe20003fe0100 */
[----:B------:R-:W-:Y:S10]  /*05b0*/  BRA `(.L_x_42) ;  /* 0x0000000800487947 */ /* 0x000ff40003800000 */
.L_x_36:
[----:B------:R-:W0:Y:S01]  /*05c0*/  LDCU UR4, c[0x0][0x398] ;  /* 0x00007300ff0477ac */ /* 0x000e220008000800 */
[----:B------:R-:W1:Y:S01]  /*05d0*/  LDC.64 R16, c[0x0][0x380] ;  /* 0x0000e000ff107b82 */ /* 0x000e620000000a00 */
[----:B0-----:R-:W-:-:S05]  /*05e0*/  LOP3.LUT R23, R8, UR4, RZ, 0xc0, !PT ;  /* 0x0000000408177c12 */ /* 0x001fca000f8ec0ff */
[----:B------:R-:W-:-:S05]  /*05f0*/  IMAD R23, R23, 0x520, RZ ;  /* 0x0000052017177824 */ /* 0x000fca00078e02ff */
[----:B------:R-:W-:Y:S02]  /*0600*/  SHF.R.S32.HI R22, RZ, 0x1f, R23 ;  /* 0x0000001fff167819 */ /* 0x000fe40000011417 */
[----:B-1----:R-:W-:-:S05]  /*0610*/  IADD3 R2, P0, PT, R23, R16, RZ ;  /* 0x0000001017027210 */ /* 0x002fca0007f1e0ff */
[----:B------:R-:W-:Y:S01]  /*0620*/  IMAD.X R3, R22, 0x1, R17, P0 ;  /* 0x0000000116037824 */ /* 0x000fe200000e0611 */
[----:B------:R-:W-:Y:S06]  /*0630*/  MEMBAR.SC.GPU ;  /* 0x0000000000007992 */ /* 0x000fec0000002000 */
[----:B------:R-:W-:-:S00]  /*0640*/  ERRBAR ;  /* 0x00000000000079ab */ /* 0x000fc00000000000 */
[----:B------:R-:W-:Y:S06]  /*0650*/  CGAERRBAR ;  /* 0x00000000000075ab */ /* 0x000fec0000000000 */
[----:B------:R-:W-:Y:S04]  /*0660*/  CCTL.IVALL ;  /* 0x00000000ff00798f */ /* 0x000fe80002000000 */
        /* <DEDUP_REMOVED lines=15> */
[----:B------:R-:W5:Y:S01]  /*0760*/  LDG.E.U8 R25, desc[UR8][R2.64] ;  /* 0x0000000802197981 */ /* 0x000f62000c1e1100 */
[----:B------:R-:W-:Y:S01]  /*0770*/  BSSY.RECONVERGENT B2, `(.L_x_43) ;  /* 0x0000074000027945 */ /* 0x000fe20003800200 */
[----:B--2---:R-:W-:-:S02]  /*0780*/  PRMT R7, R7, 0x3340, R6 ;  /* 0x0000334007077816 */ /* 0x004fc40000000006 */
[----:B---3--:R-:W-:-:S04]  /*0790*/  PRMT R8, R9, 0x3340, R8 ;  /* 0x0000334009087816 */ /* 0x008fc80000000008 */
[----:B------:R-:W-:Y:S02]  /*07a0*/  PRMT R7, R8, 0x5410, R7 ;  /* 0x0000541008077816 */ /* 0x000fe40000000007 */
[----:B----4-:R-:W-:Y:S02]  /*07b0*/  PRMT R6, R11, 0x3340, R10 ;  /* 0x000033400b067816 */ /* 0x010fe4000000000a */
[----:B-----5:R-:W-:-:S04]  /*07c0*/  PRMT R13, R13, 0x3340, R12 ;  /* 0x000033400d0d7816 */ /* 0x020fc8000000000c */
[----:B------:R-:W-:Y:S02]  /*07d0*/  PRMT R6, R13, 0x5410, R6 ;  /* 0x000054100d067816 */ /* 0x000fe40000000006 */
[----:B------:R-:W-:Y:S02]  /*07e0*/  PRMT R14, R15, 0x3340, R14 ;  /* 0x000033400f0e7816 */ /* 0x000fe4000000000e */
[----:B------:R-:W-:Y:S02]  /*07f0*/  PRMT R21, R21, 0x3340, R20 ;  /* 0x0000334015157816 */ /* 0x000fe40000000014 */
[----:B------:R-:W-:Y:S02]  /*0800*/  PRMT R4, R5, 0x3340, R4 ;  /* 0x0000334005047816 */ /* 0x000fe40000000004 */
[----:B------:R-:W-:Y:S02]  /*0810*/  PRMT R5, R21, 0x5410, R14 ;  /* 0x0000541015057816 */ /* 0x000fe4000000000e */
[----:B------:R-:W-:Y:S01]  /*0820*/  PRMT R25, R25, 0x3340, R0 ;  /* 0x0000334019197816 */ /* 0x000fe20000000000 */
[----:B------:R-:W-:-:S03]  /*0830*/  IMAD.MOV.U32 R0, RZ, RZ, 0x10 ;  /* 0x00000010ff007424 */ /* 0x000fc600078e00ff */
[----:B------:R-:W-:-:S05]  /*0840*/  PRMT R4, R25, 0x5410, R4 ;  /* 0x0000541019047816 */ /* 0x000fca0000000004 */
[----:B------:R0:W-:Y:S02]  /*0850*/  STL.128 [R1], R4 ;  /* 0x0000000401007387 */ /* 0x0001e40000100c00 */
.L_x_44:
[----:B------:R-:W-:-:S04]  /*0860*/  IADD3 R26, P0, P1, R0, R16, R23 ;  /* 0x00000010001a7210 */ /* 0x000fc8000791e017 */
[----:B------:R-:W-:-:S05]  /*0870*/  IADD3.X R27, PT, PT, RZ, R17, R22, P0, P1 ;  /* 0x00000011ff1b7210 */ /* 0x000fca00007e2416 */
[----:B01----:R-:W2:Y:S04]  /*0880*/  LDG.E.U8 R6, desc[UR8][R26.64+0xd] ;  /* 0x00000d081a067981 */ /* 0x003ea8000c1e1100 */
        /* <DEDUP_REMOVED lines=10> */
[----:B------:R-:W5:Y:S01]  /*0930*/  LDG.E.U8 R21, desc[UR8][R26.64+0x4] ;  /* 0x000004081a157981 */ /* 0x000f62000c1e1100 */
[----:B------:R-:W-:-:S03]  /*0940*/  VIADD R2, R0, 0x10 ;  /* 0x0000001000027836 */ /* 0x000fc60000000000 */
[----:B------:R-:W5:Y:S02]  /*0950*/  LDG.E.U8 R11, desc[UR8][R26.64+0x2] ;  /* 0x000002081a0b7981 */ /* 0x000f64000c1e1100 */
[----:B------:R-:W-:Y:S02]  /*0960*/  IADD3 R8, P0, P1, R2, R16, R23 ;  /* 0x0000001002087210 */ /* 0x000fe4000791e017 */
[----:B------:R-:W5:Y:S04]  /*0970*/  LDG.E.U8 R15, desc[UR8][R26.64+0x1] ;  /* 0x000001081a0f7981 */ /* 0x000f68000c1e1100 */
[----:B------:R-:W5:Y:S01]  /*0980*/  LDG.E.U8 R28, desc[UR8][R26.64] ;  /* 0x000000081a1c7981 */ /* 0x000f62000c1e1100 */
[----:B--2---:R-:W-:Y:S02]  /*0990*/  PRMT R6, R9, 0x3340, R6 ;  /* 0x0000334009067816 */ /* 0x004fe40000000006 */
[----:B------:R-:W-:-:S05]  /*09a0*/  IADD3.X R9, PT, PT, RZ, R17, R22, P0, P1 ;  /* 0x00000011ff097210 */ /* 0x000fca00007e2416 */
[----:B------:R-:W2:Y:S01]  /*09b0*/  LDG.E.U8 R13, desc[UR8][R8.64+0xf] ;  /* 0x00000f08080d7981 */ /* 0x000ea2000c1e1100 */
[----:B---3--:R-:W-:-:S03]  /*09c0*/  PRMT R3, R14, 0x3340, R3 ;  /* 0x000033400e037816 */ /* 0x008fc60000000003 */
[----:B------:R-:W3:Y:S04]  /*09d0*/  LDG.E.U8 R14, desc[UR8][R8.64+0xd] ;  /* 0x00000d08080e7981 */ /* 0x000ee8000c1e1100 */
[----:B------:R-:W2:Y:S01]  /*09e0*/  LDG.E.U8 R24, desc[UR8][R8.64+0xe] ;  /* 0x00000e0808187981 */ /* 0x000ea2000c1e1100 */
[----:B----4-:R-:W-:-:S03]  /*09f0*/  PRMT R12, R25, 0x3340, R12 ;  /* 0x00003340190c7816 */ /* 0x010fc6000000000c */
[----:B------:R-:W3:Y:S01]  /*0a00*/  LDG.E.U8 R25, desc[UR8][R8.64+0xc] ;  /* 0x00000c0808197981 */ /* 0x000ee2000c1e1100 */
[----:B-----5:R-:W-:-:S03]  /*0a10*/  PRMT R7, R4, 0x3340, R7 ;  /* 0x0000334004077816 */ /* 0x020fc60000000007 */
[----:B------:R-:W4:Y:S01]  /*0a20*/  LDG.E.U8 R4, desc[UR8][R26.64+0x3] ;  /* 0x000003081a047981 */ /* 0x000f22000c1e1100 */
[----:B------:R-:W-:-:S03]  /*0a30*/  PRMT R5, R10, 0x3340, R5 ;  /* 0x000033400a057816 */ /* 0x000fc60000000005 */
[----:B------:R-:W5:Y:S01]  /*0a40*/  LDG.E.U8 R10, desc[UR8][R8.64+0xb] ;  /* 0x00000b08080a7981 */ /* 0x000f62000c1e1100 */
[----:B------:R-:W-:-:S03]  /*0a50*/  PRMT R20, R21, 0x3340, R20 ;  /* 0x0000334015147816 */ /* 0x000fc60000000014 */
[----:B------:R-:W5:Y:S04]  /*0a60*/  LDG.E.U8 R26, desc[UR8][R8.64+0x8] ;  /* 0x00000808081a7981 */ /* 0x000f68000c1e1100 */
[----:B------:R-:W5:Y:S01]  /*0a70*/  LDG.E.U8 R21, desc[UR8][R8.64+0xa] ;  /* 0x00000a0808157981 */ /* 0x000f62000c1e1100 */
[----:B------:R-:W-:Y:S02]  /*0a80*/  PRMT R7, R6, 0x5410, R7 ;  /* 0x0000541006077816 */ /* 0x000fe40000000007 */
[----:B------:R-:W-:Y:S01]  /*0a90*/  PRMT R6, R12, 0x5410, R3 ;  /* 0x000054100c067816 */ /* 0x000fe20000000003 */
[----:B------:R-:W5:Y:S04]  /*0aa0*/  LDG.E.U8 R27, desc[UR8][R8.64+0x1] ;  /* 0x00000108081b7981 */ /* 0x000f68000c1e1100 */
[----:B------:R-:W5:Y:S04]  /*0ab0*/  LDG.E.U8 R12, desc[UR8][R8.64+0x7] ;  /* 0x00000708080c7981 */ /* 0x000f68000c1e1100 */
[----:B------:R-:W5:Y:S01]  /*0ac0*/  LDG.E.U8 R3, desc[UR8][R8.64+0x6] ;  /* 0x0000060808037981 */ /* 0x000f62000c1e1100 */
[----:B------:R-:W-:-:S03]  /*0ad0*/  PRMT R5, R20, 0x5410, R5 ;  /* 0x0000541014057816 */ /* 0x000fc60000000005 */
[----:B------:R-:W5:Y:S01]  /*0ae0*/  LDG.E.U8 R20, desc[UR8][R8.64+0x5] ;  /* 0x0000050808147981 */ /* 0x000f62000c1e1100 */
[----:B---3--:R-:W-:-:S03]  /*0af0*/  PRMT R14, R25, 0x3340, R14 ;  /* 0x00003340190e7816 */ /* 0x008fc6000000000e */
[----:B------:R-:W3:Y:S01]  /*0b00*/  LDG.E.U8 R25, desc[UR8][R8.64+0x4] ;  /* 0x0000040808197981 */ /* 0x000ee2000c1e1100 */
[----:B----4-:R-:W-:Y:S02]  /*0b10*/  PRMT R4, R11, 0x3340, R4 ;  /* 0x000033400b047816 */ /* 0x010fe40000000004 */
[----:B--2---:R-:W-:Y:S02]  /*0b20*/  PRMT R11, R24, 0x3340, R13 ;  /* 0x00003340180b7816 */ /* 0x004fe4000000000d */
[----:B------:R-:W2:Y:S04]  /*0b30*/  LDG.E.U8 R24, desc[UR8][R8.64+0x2] ;  /* 0x0000020808187981 */ /* 0x000ea8000c1e1100 */
[----:B------:R-:W4:Y:S01]  /*0b40*/  LDG.E.U8 R13, desc[UR8][R8.64+0x9] ;  /* 0x00000908080d7981 */ /* 0x000f22000c1e1100 */
[----:B-----5:R-:W-:-:S03]  /*0b50*/  PRMT R10, R21, 0x3340, R10 ;  /* 0x00003340150a7816 */ /* 0x020fc6000000000a */
[----:B------:R-:W2:Y:S01]  /*0b60*/  LDG.E.U8 R21, desc[UR8][R8.64+0x3] ;  /* 0x0000030808157981 */ /* 0x000ea2000c1e1100 */
[----:B------:R-:W-:Y:S01]  /*0b70*/  PRMT R12, R3, 0x3340, R12 ;  /* 0x00003340030c7816 */ /* 0x000fe2000000000c */
[----:B------:R-:W-:Y:S01]  /*0b80*/  VIADD R3, R0, 0x20 ;  /* 0x0000002000037836 */ /* 0x000fe20000000000 */
[----:B---3--:R-:W-:-:S04]  /*0b90*/  PRMT R25, R25, 0x3340, R20 ;  /* 0x0000334019197816 */ /* 0x008fc80000000014 */
[----:B------:R-:W-:Y:S02]  /*0ba0*/  IADD3 R20, P0, P1, R3, R16, R23 ;  /* 0x0000001003147210 */ /* 0x000fe4000791e017 */
[----:B----4-:R-:W-:Y:S02]  /*0bb0*/  PRMT R13, R26, 0x3340, R13 ;  /* 0x000033401a0d7816 */ /* 0x010fe4000000000d */
[----:B--2---:R-:W-:Y:S02]  /*0bc0*/  PRMT R24, R24, 0x3340, R21 ;  /* 0x0000334018187816 */ /* 0x004fe40000000015 */
[----:B------:R-:W-:-:S05]  /*0bd0*/  IADD3.X R21, PT, PT, RZ, R17, R22, P0, P1 ;  /* 0x00000011ff157210 */ /* 0x000fca00007e2416 */
[----:B------:R-:W2:Y:S04]  /*0be0*/  LDG.E.U8 R26, desc[UR8][R20.64+0xf] ;  /* 0x00000f08141a7981 */ /* 0x000ea8000c1e1100 */
[----:B------:R-:W2:Y:S01]  /*0bf0*/  LDG.E.U8 R29, desc[UR8][R20.64+0xe] ;  /* 0x00000e08141d7981 */ /* 0x000ea2000c1e1100 */
[----:B------:R-:W-:Y:S02]  /*0c00*/  PRMT R15, R28, 0x3340, R15 ;  /* 0x000033401c0f7816 */ /* 0x000fe4000000000f */
[----:B------:R-:W-:Y:S01]  /*0c10*/  PRMT R11, R14, 0x5410, R11 ;  /* 0x000054100e0b7816 */ /* 0x000fe2000000000b */
[----:B------:R-:W3:Y:S01]  /*0c20*/  LDG.E.U8 R28, desc[UR8][R8.64] ;  /* 0x00000008081c7981 */ /* 0x000ee2000c1e1100 */
[----:B------:R-:W-:Y:S02]  /*0c30*/  PRMT R4, R15, 0x5410, R4 ;  /* 0x000054100f047816 */ /* 0x000fe40000000004 */
[----:B------:R-:W-:Y:S01]  /*0c40*/  PRMT R10, R13, 0x5410, R10 ;  /* 0x000054100d0a7816 */ /* 0x000fe2000000000a */
[----:B------:R-:W4:Y:S04]  /*0c50*/  LDG.E.U8 R14, desc[UR8][R20.64+0xb] ;  /* 0x00000b08140e7981 */ /* 0x000f28000c1e1100 */
[----:B------:R-:W5:Y:S04]  /*0c60*/  LDG.E.U8 R13, desc[UR8][R20.64+0xc] ;  /* 0x00000c08140d7981 */ /* 0x000f68000c1e1100 */
[----:B------:R-:W4:Y:S01]  /*0c70*/  LDG.E.U8 R9, desc[UR8][R20.64+0xa] ;  /* 0x00000a0814097981 */ /* 0x000f22000c1e1100 */
[----:B--2---:R-:W-:-:S03]  /*0c80*/  PRMT R15, R29, 0x3340, R26 ;  /* 0x000033401d0f7816 */ /* 0x004fc6000000001a */
[----:B------:R-:W5:Y:S01]  /*0c90*/  LDG.E.U8 R26, desc[UR8][R20.64+0xd] ;  /* 0x00000d08141a7981 */ /* 0x000f62000c1e1100 */
[----:B---3--:R-:W-:-:S04]  /*0ca0*/  PRMT R27, R28, 0x3340, R27 ;  /* 0x000033401c1b7816 */ /* 0x008fc8000000001b */
[----:B------:R-:W-:Y:S02]  /*0cb0*/  PRMT R8, R27, 0x5410, R24 ;  /* 0x000054101b087816 */ /* 0x000fe40000000018 */
[----:B------:R-:W2:Y:S04]  /*0cc0*/  LDG.E.U8 R24, desc[UR8][R20.64+0x7] ;  /* 0x0000070814187981 */ /* 0x000ea8000c1e1100 */
[----:B------:R-:W3:Y:S01]  /*0cd0*/  LDG.E.U8 R27, desc[UR8][R20.64+0x2] ;  /* 0x00000208141b7981 */ /* 0x000ee2000c1e1100 */
[----:B----4-:R-:W-:Y:S02]  /*0ce0*/  PRMT R14, R9, 0x3340, R14 ;  /* 0x00003340090e7816 */ /* 0x010fe4000000000e */
[----:B------:R-:W-:Y:S02]  /*0cf0*/  PRMT R9, R25, 0x5410, R12 ;  /* 0x0000541019097816 */ /* 0x000fe4000000000c */
[----:B------:R-:W4:Y:S04]  /*0d00*/  LDG.E.U8 R12, desc[UR8][R20.64+0x8] ;  /* 0x00000808140c7981 */ /* 0x000f28000c1e1100 */
[----:B------:R-:W2:Y:S01]  /*0d10*/  LDG.E.U8 R25, desc[UR8][R20.64+0x6] ;  /* 0x0000060814197981 */ /* 0x000ea2000c1e1100 */
[----:B-----5:R-:W-:-:S03]  /*0d20*/  PRMT R26, R13, 0x3340, R26 ;  /* 0x000033400d1a7816 */ /* 0x020fc6000000001a */
[----:B------:R-:W4:Y:S01]  /*0d30*/  LDG.E.U8 R13, desc[UR8][R20.64+0x9] ;  /* 0x00000908140d7981 */ /* 0x000f22000c1e1100 */
[----:B------:R-:W-:-:S03]  /*0d40*/  PRMT R15, R26, 0x5410, R15 ;  /* 0x000054101a0f7816 */ /* 0x000fc6000000000f */
[----:B------:R-:W3:Y:S01]  /*0d50*/  LDG.E.U8 R26, desc[UR8][R20.64+0x3] ;  /* 0x00000308141a7981 */ /* 0x000ee2000c1e1100 */
[----:B----4-:R-:W-:Y:S02]  /*0d60*/  PRMT R13, R12, 0x3340, R13 ;  /* 0x000033400c0d7816 */ /* 0x010fe4000000000d */
[----:B--2---:R-:W-:Y:S02]  /*0d70*/  PRMT R12, R25, 0x3340, R24 ;  /* 0x00003340190c7816 */ /* 0x004fe40000000018 */
[----:B------:R-:W2:Y:S04]  /*0d80*/  LDG.E.U8 R25, desc[UR8][R20.64+0x5] ;  /* 0x0000050814197981 */ /* 0x000ea8000c1e1100 */
[----:B------:R-:W2:Y:S02]  /*0d90*/  LDG.E.U8 R24, desc[UR8][R20.64+0x4] ;  /* 0x0000040814187981 */ /* 0x000ea4000c1e1100 */
[----:B--2---:R-:W-:-:S02]  /*0da0*/  PRMT R25, R24, 0x3340, R25 ;  /* 0x0000334018197816 */ /* 0x004fc40000000019 */
[----:B---3--:R-:W-:Y:S02]  /*0db0*/  PRMT R24, R27, 0x3340, R26 ;  /* 0x000033401b187816 */ /* 0x008fe4000000001a */
[----:B------:R-:W2:Y:S04]  /*0dc0*/  LDG.E.U8 R26, desc[UR8][R20.64+0x1] ;  /* 0x00000108141a7981 */ /* 0x000ea8000c1e1100 */
[----:B------:R-:W2:Y:S01]  /*0dd0*/  LDG.E.U8 R27, desc[UR8][R20.64] ;  /* 0x00000008141b7981 */ /* 0x000ea2000c1e1100 */
[----:B------:R-:W-:Y:S02]  /*0de0*/  PRMT R14, R13, 0x5410, R14 ;  /* 0x000054100d0e7816 */ /* 0x000fe4000000000e */
[----:B------:R-:W-:Y:S01]  /*0df0*/  PRMT R13, R25, 0x5410, R12 ;  /* 0x00005410190d7816 */ /* 0x000fe2000000000c */
[----:B------:R-:W-:-:S02]  /*0e00*/  IMAD.IADD R2, R1, 0x1, R2 ;  /* 0x0000000101027824 */ /* 0x000fc400078e0202 */
[----:B------:R-:W-:Y:S01]  /*0e10*/  IMAD.IADD R3, R1, 0x1, R3 ;  /* 0x0000000101037824 */ /* 0x000fe200078e0203 */
[----:B--2---:R-:W-:-:S04]  /*0e20*/  PRMT R27, R27, 0x3340, R26 ;  /* 0x000033401b1b7816 */ /* 0x004fc8000000001a */
[----:B------:R-:W-:Y:S01]  /*0e30*/  PRMT R12, R27, 0x5410, R24 ;  /* 0x000054101b0c7816 */ /* 0x000fe20000000018 */
[----:B------:R-:W-:Y:S02]  /*0e40*/  IMAD.IADD R24, R1, 0x1, R0 ;  /* 0x0000000101187824 */ /* 0x000fe400078e0200 */
[----:B------:R-:W-:-:S03]  /*0e50*/  VIADD R0, R0, 0x30 ;  /* 0x0000003000007836 */ /* 0x000fc60000000000 */
[----:B------:R1:W-:Y:S04]  /*0e60*/  STL.128 [R24], R4 ;  /* 0x0000000418007387 */ /* 0x0003e80000100c00 */
[----:B------:R1:W-:Y:S04]  /*0e70*/  STL.128 [R2], R8 ;  /* 0x0000000802007387 */ /* 0x0003e80000100c00 */
[----:B------:R1:W-:Y:S01]  /*0e80*/  STL.128 [R3], R12 ;  /* 0x0000000c03007387 */ /* 0x0003e20000100c00 */
[----:B------:R-:W-:-:S13]  /*0e90*/  ISETP.NE.AND P0, PT, R0, 0x520, PT ;  /* 0x000005200000780c */ /* 0x000fda0003f05270 */
[----:B------:R-:W-:Y:S05]  /*0ea0*/  @P0 BRA `(.L_x_44) ;  /* 0xfffffff8006c0947 */ /* 0x000fea000383ffff */
[----:B------:R-:W-:Y:S05]  /*0eb0*/  BSYNC.RECONVERGENT B2 ;  /* 0x0000000000027941 */ /* 0x000fea0003800200 */
.L_x_43:
[----:B------:R-:W-:Y:S02]  /*0ec0*/  PLOP3.LUT P0, PT, PT, PT, PT, 0x8, 0x80 ;  /* 0x000000000080781c */ /* 0x000fe40003f0e170 */
[----:B------:R-:W-:-:S13]  /*0ed0*/  PLOP3.LUT P1, PT, PT, PT, PT, 0x80, 0x8 ;  /* 0x000000000008781c */ /* 0x000fda0003f2f070 */
.L_x_42:
[----:B------:R-:W-:Y:S05]  /*0ee0*/  BSYNC B0 ;  /* 0x0000000000007941 */ /* 0x000fea0003800000 */
.L_x_34:
[----:B------:R-:W-:Y:S05]  /*0ef0*/  @P0 BRA `(.L_x_45) ;  /* 0xfffffff000800947 */ /* 0x000fea000383ffff */
[----:B------:R-:W-:Y:S05]  /*0f00*/  BSYNC B1 ;  /* 0x0000000000017941 */ /* 0x000fea0003800000 */
.L_x_33:
[----:B------:R-:W-:Y:S05]  /*0f10*/  @!P1 BRA `(.L_x_46) ;  /* 0x00000000001c9947 */ /* 0x000fea0003800000 */
[----:B01----:R-:W2:Y:S01]  /*0f20*/  LDL.64 R4, [R1] ;  /* 0x0000000001047983 */ /* 0x003ea20000100a00 */
[----:B------:R-:W0:Y:S01]  /*0f30*/  LDC.64 R2, c[0x0][0x3b0] ;  /* 0x0000ec00ff027b82 */ /* 0x000e220000000a00 */
[----:B------:R-:W1:Y:S02]  /*0f40*/  LDCU UR4, c[0x0][0x39c] ;  /* 0x00007380ff0477ac */ /* 0x000e640008000800 */
[----:B-1----:R-:W-:-:S04]  /*0f50*/  VIADD R0, R18, -UR4 ;  /* 0x8000000412007c36 */ /* 0x002fc80008000000 */
[----:B0-----:R-:W-:-:S05]  /*0f60*/  IMAD.WIDE R2, R0, 0x8, R2 ;  /* 0x0000000800027825 */ /* 0x001fca00078e0202 */
[----:B--2---:R-:W-:Y:S01]  /*0f70*/  STG.E.64 desc[UR8][R2.64], R4 ;  /* 0x0000000402007986 */ /* 0x004fe2000c101b08 */
[----:B------:R-:W-:Y:S05]  /*0f80*/  EXIT ;  /* 0x000000000000794d */ /* 0x000fea0003800000 */
.L_x_46:
[----:B01----:R-:W0:Y:S01]  /*0f90*/  LDC.64 R4, c[0x0][0x3b0] ;  /* 0x0000ec00ff047b82 */ /* 0x003e220000000a00 */
[----:B------:R-:W1:Y:S01]  /*0fa0*/  LDCU UR4, c[0x0][0x39c] ;  /* 0x00007380ff0477ac */ /* 0x000e620008000800 */
[----:B------:R-:W-:Y:S02]  /*0fb0*/  IMAD.MOV.U32 R2, RZ, RZ, -0x1 ;  /* 0xffffffffff027424 */ /* 0x000fe400078e00ff */
[----:B------:R-:W-:Y:S02]  /*0fc0*/  IMAD.MOV.U32 R3, RZ, RZ, -0x1 ;  /* 0xffffffffff037424 */ /* 0x000fe400078e00ff */
[----:B-1----:R-:W-:-:S04]  /*0fd0*/  VIADD R7, R18, -UR4 ;  /* 0x8000000412077c36 */ /* 0x002fc80008000000 */
[----:B0-----:R-:W-:-:S05]  /*0fe0*/  IMAD.WIDE R4, R7, 0x8, R4 ;  /* 0x0000000807047825 */ /* 0x001fca00078e0204 */
[----:B------:R-:W-:Y:S01]  /*0ff0*/  STG.E.64 desc[UR8][R4.64], R2 ;  /* 0x0000000204007986 */ /* 0x000fe2000c101b08 */
[----:B------:R-:W-:Y:S05]  /*1000*/  EXIT ;  /* 0x000000000000794d */ /* 0x000fea0003800000 */
.L_x_32:
[----:B------:R-:W1:Y:S01]  /*1010*/  S2R R10, SR_LANEID ;  /* 0x00000000000a7919 */ /* 0x000e620000000000 */
[----:B------:R-:W-:Y:S01]  /*1020*/  VOTEU.ANY UR5, UPT, PT ;  /* 0x0000000000057886 */ /* 0x000fe200038e0100 */
[----:B------:R-:W0:Y:S01]  /*1030*/  LDC.64 R2, c[0x0][0x388] ;  /* 0x0000e200ff027b82 */ /* 0x000e220000000a00 */
[----:B------:R-:W1:Y:S01]  /*1040*/  FLO.U32 R13, UR5 ;  /* 0x00000005000d7d00 */ /* 0x000e6200080e0000 */
[----:B------:R-:W-:Y:S01]  /*1050*/  UPOPC UR6, UR5 ;  /* 0x00000005000672bf */ /* 0x000fe20008000000 */
[----:B------:R-:W-:-:S03]  /*1060*/  UMOV UR4, URZ ;  /* 0x000000ff00047c82 */ /* 0x000fc60008000000 */
[----:B------:R-:W-:Y:S02]  /*1070*/  UIMAD.WIDE.U32 UR6, UR6, 0x1, URZ ;  /* 0x00000001060678a5 */ /* 0x000fe4000f8e00ff */
[----:B------:R-:W2:Y:S02]  /*1080*/  LDC.64 R4, c[0x0][0x390] ;  /* 0x0000e400ff047b82 */ /* 0x000ea40000000a00 */
[----:B------:R-:W-:Y:S02]  /*1090*/  UIADD3 UR4, UPT, UPT, UR7, UR4, URZ ;  /* 0x0000000407047290 */ /* 0x000fe4000fffe0ff */
[----:B------:R-:W-:Y:S02]  /*10a0*/  IMAD.U32 R7, RZ, RZ, UR7 ;  /* 0x00000007ff077e24 */ /* 0x000fe4000f8e00ff */
[----:B------:R-:W-:Y:S02]  /*10b0*/  IMAD.U32 R6, RZ, RZ, UR6 ;  /* 0x00000006ff067e24 */ /* 0x000fe4000f8e00ff */
[----:B------:R-:W-:Y:S01]  /*10c0*/  IMAD.U32 R7, RZ, RZ, UR4 ;  /* 0x00000004ff077e24 */ /* 0x000fe2000f8e00ff */
[----:B------:R-:W3:Y:S01]  /*10d0*/  S2R R0, SR_LTMASK ;  /* 0x0000000000007919 */ /* 0x000ee20000003900 */
[----:B------:R-:W4:Y:S01]  /*10e0*/  LDC R19, c[0x0][0x398] ;  /* 0x0000e600ff137b82 */ /* 0x000f220000000800 */
[----:B-1----:R-:W-:-:S13]  /*10f0*/  ISETP.EQ.U32.AND P0, PT, R13, R10, PT ;  /* 0x0000000a0d00720c */ /* 0x002fda0003f02070 */
[----:B0-----:R-:W5:Y:S04]  /*1100*/  @P0 ATOMG.E.ADD.64.STRONG.GPU PT, R6, desc[UR8][R2.64], R6 ;  /* 0x80000006020609a8 */ /* 0x001f6800081ef508 */
[----:B--2---:R-:W2:Y:S01]  /*1110*/  LDG.E.64 R4, desc[UR8][R4.64] ;  /* 0x0000000804047981 */ /* 0x004ea2000c1e1b00 */
[----:B----4-:R-:W-:Y:S01]  /*1120*/  VIADD R11, R19, 0x1 ;  /* 0x00000001130b7836 */ /* 0x010fe20000000000 */
[----:B---3--:R-:W-:Y:S01]  /*1130*/  LOP3.LUT R0, R0, UR5, RZ, 0xc0, !PT ;  /* 0x0000000500007c12 */ /* 0x008fe2000f8ec0ff */
[----:B------:R-:W-:Y:S01]  /*1140*/  UMOV UR4, URZ ;  /* 0x000000ff00047c82 */ /* 0x000fe20008000000 */
[----:B------:R-:W-:Y:S02]  /*1150*/  BSSY.RECONVERGENT B0, `(.L_x_47) ;  /* 0x0000030000007945 */ /* 0x000fe40003800200 */
        /* <DEDUP_REMOVED lines=21> */
.L_x_48:
[----:B------:R-:W0:Y:S01]  /*12b0*/  LDCU.64 UR4, c[0x0][0x380] ;  /* 0x00007000ff0477ac */ /* 0x000e220008000a00 */
[----:B------:R-:W-:Y:S01]  /*12c0*/  LOP3.LUT R8, R8, R19, RZ, 0xc0, !PT ;  /* 0x0000001308087212 */ /* 0x000fe200078ec0ff */
[----:B------:R-:W-:-:S04]  /*12d0*/  IMAD R5, R18, 0x3e8, RZ ;  /* 0x000003e812057824 */ /* 0x000fc800078e02ff */
[----:B------:R-:W-:Y:S01]  /*12e0*/  IMAD R8, R8, 0x520, RZ ;  /* 0x0000052008087824 */ /* 0x000fe200078e02ff */
[--C-:B------:R-:W-:Y:S02]  /*12f0*/  SHF.R.S32.HI R0, RZ, 0x1f, R5.reuse ;  /* 0x0000001fff007819 */ /* 0x100fe40000011405 */
[--C-:B------:R-:W-:Y:S02]  /*1300*/  SHF.R.U32.HI R7, RZ, 0x8, R5.reuse ;  /* 0x00000008ff077819 */ /* 0x100fe40000011605 */
[--C-:B------:R-:W-:Y:S02]  /*1310*/  SHF.R.U32.HI R9, RZ, 0x10, R5.reuse ;  /* 0x00000010ff097819 */ /* 0x100fe40000011605 */
[--C-:B------:R-:W-:Y:S02]  /*1320*/  SHF.R.U32.HI R11, RZ, 0x18, R5.reuse ;  /* 0x00000018ff0b7819 */ /* 0x100fe40000011605 */
[----:B------:R-:W-:Y:S02]  /*1330*/  SHF.R.S32.HI R13, RZ, 0x1f, R5 ;  /* 0x0000001fff0d7819 */ /* 0x000fe40000011405 */
[----:B------:R-:W-:-:S02]  /*1340*/  SHF.R.U32.HI R19, RZ, 0x8, R0 ;  /* 0x00000008ff137819 */ /* 0x000fc40000011600 */
[C---:B0-----:R-:W-:Y:S02]  /*1350*/  IADD3 R2, P1, PT, R8.reuse, UR4, RZ ;  /* 0x0000000408027c10 */ /* 0x041fe4000ff3e0ff */
[--C-:B------:R-:W-:Y:S02]  /*1360*/  SHF.R.U32.HI R17, RZ, 0x10, R0.reuse ;  /* 0x00000010ff117819 */ /* 0x100fe40000011600 */
[----:B------:R-:W-:Y:S02]  /*1370*/  LEA.HI.X.SX32 R3, R8, UR5, 0x1, P1 ;  /* 0x0000000508037c11 */ /* 0x000fe400088f0eff */
[----:B------:R-:W-:-:S03]  /*1380*/  SHF.R.U32.HI R15, RZ, 0x18, R0 ;  /* 0x00000018ff0f7819 */ /* 0x000fc60000011600 */
[----:B------:R1:W-:Y:S04]  /*1390*/  STG.E.U8 desc[UR8][R2.64+0x1], R7 ;  /* 0x0000010702007986 */ /* 0x0003e8000c101108 */
[----:B------:R1:W-:Y:S04]  /*13a0*/  STG.E.U8 desc[UR8][R2.64+0x2], R9 ;  /* 0x0000020902007986 */ /* 0x0003e8000c101108 */
[----:B------:R1:W-:Y:S04]  /*13b0*/  STG.E.U8 desc[UR8][R2.64], R5 ;  /* 0x0000000502007986 */ /* 0x0003e8000c101108 */
[----:B------:R1:W-:Y:S04]  /*13c0*/  STG.E.U8 desc[UR8][R2.64+0x3], R11 ;  /* 0x0000030b02007986 */ /* 0x0003e8000c101108 */
[----:B------:R1:W-:Y:S04]  /*13d0*/  STG.E.U8 desc[UR8][R2.64+0x4], R13 ;  /* 0x0000040d02007986 */ /* 0x0003e8000c101108 */
[----:B------:R1:W-:Y:S04]  /*13e0*/  STG.E.U8 desc[UR8][R2.64+0x5], R19 ;  /* 0x0000051302007986 */ /* 0x0003e8000c101108 */
[----:B------:R1:W-:Y:S04]  /*13f0*/  STG.E.U8 desc[UR8][R2.64+0x6], R17 ;  /* 0x0000061102007986 */ /* 0x0003e8000c101108 */
[----:B------:R1:W-:Y:S01]  /*1400*/  STG.E.U8 desc[UR8][R2.64+0x7], R15 ;  /* 0x0000070f02007986 */ /* 0x0003e2000c101108 */
[----:B------:R-:W-:Y:S06]  /*1410*/  MEMBAR.SC.GPU ;  /* 0x0000000000007992 */ /* 0x000fec0000002000 */
[----:B------:R-:W-:-:S00]  /*1420*/  ERRBAR ;  /* 0x00000000000079ab */ /* 0x000fc00000000000 */
[----:B------:R-:W-:Y:S06]  /*1430*/  CGAERRBAR ;  /* 0x00000000000075ab */ /* 0x000fec0000000000 */
[----:B-1----:R-:W-:Y:S01]  /*1440*/  CCTL.IVALL ;  /* 0x00000000ff00798f */ /* 0x002fe20002000000 */
.L_x_49:
[----:B------:R-:W-:Y:S05]  /*1450*/  BSYNC.RECONVERGENT B0 ;  /* 0x0000000000007941 */ /* 0x000fea0003800200 */
.L_x_47:
[----:B0-----:R-:W0:Y:S01]  /*1460*/  LDC.64 R4, c[0x0][0x3a8] ;  /* 0x0000ea00ff047b82 */ /* 0x001e220000000a00 */
[----:B------:R-:W-:Y:S01]  /*1470*/  SEL R2, RZ, 0x1, P0 ;  /* 0x00000001ff027807 */ /* 0x000fe20000000000 */
[----:B------:R-:W-:Y:S02]  /*1480*/  IMAD.MOV.U32 R3, RZ, RZ, RZ ;  /* 0x000000ffff037224 */ /* 0x000fe400078e00ff */
[----:B0-----:R-:W-:-:S05]  /*1490*/  IMAD.WIDE R18, R18, 0x8, R4 ;  /* 0x0000000812127825 */ /* 0x001fca00078e0204 */
[----:B------:R-:W-:Y:S01]  /*14a0*/  STG.E.64 desc[UR8][R18.64], R2 ;  /* 0x0000000212007986 */ /* 0x000fe2000c101b08 */
[----:B------:R-:W-:Y:S05]  /*14b0*/  EXIT ;  /* 0x000000000000794d */ /* 0x000fea0003800000 */
.L_x_50:
        /* <DEDUP_REMOVED lines=12> */
.L_x_54:


//--------------------- .nv.shared.reserved.0     --------------------------
	.section	.nv.shared.reserved.0,"aw",@nobits
	.weak		__nv_reservedSMEM_offset_0_alias
	.size		__nv_reservedSMEM_offset_0_alias, 0, 64
	.other		__nv_reservedSMEM_offset_0_alias,@"STO_CUDA_RESERVED_SHARED STV_DEFAULT"
__nv_reservedSMEM_offset_0_alias:
	.zero		0
	.zero		64


//--------------------- .nv.constant0.test_queue_wraparound --------------------------
	.section	.nv.constant0.test_queue_wraparound,"a",@progbits
	.sectionflags	@""
	.align	4
.nv.constant0.test_queue_wraparound:
	.zero		936


//--------------------- .nv.constant0.test_queue_concurrent_dequeue --------------------------
	.section	.nv.constant0.test_queue_concurrent_dequeue,"a",@progbits
	.sectionflags	@""
	.align	4
.nv.constant0.test_queue_concurrent_dequeue:
	.zero		944


//--------------------- .nv.constant0.test_queue_concurrent_enqueue --------------------------
	.section	.nv.constant0.test_queue_concurrent_enqueue,"a",@progbits
	.sectionflags	@""
	.align	4
.nv.constant0.test_queue_concurrent_enqueue:
	.zero		936


//--------------------- .nv.constant0.test_queue_producer_consumer --------------------------
	.section	.nv.constant0.test_queue_producer_consumer,"a",@progbits
	.sectionflags	@""
	.align	4
.nv.constant0.test_queue_producer_consumer:
	.zero		952


//--------------------- SYMBOLS --------------------------

	.type		.nv.reservedSmem.offset0,@object
	.size		.nv.reservedSmem.offset0,0x4
